	.target	sm_100a

	.elftype	@"ET_EXEC"


//--------------------- .note.nv.tkinfo           --------------------------
	.section	.note.nv.tkinfo,"",@"SHT_NOTE"
	.sectionflags	@"SHF_NOTE_NV_TKINFO"
	.tkinfo
        /*0018*/ 	.word	0x00000002
        /*0030*/ 	.string	""
        /*0030*/ 	.string	"ptxas"
        /*0030*/ 	.string	"Cuda compilation tools, release 13.0, V13.0.88"
        /*0030*/ 	.string	"Build cuda_13.0.r13.0/compiler.36424714_0"
        /*0030*/ 	.string	"-arch sm_100a -m 64 "



//--------------------- .note.nv.cuinfo           --------------------------
	.section	.note.nv.cuinfo,"",@"SHT_NOTE"
	.sectionflags	@"SHF_NOTE_NV_CUINFO"
        /*0018*/ 	.short	0x0002
        /*001a*/ 	.short	0x0064
        /*001c*/ 	.short	0x0082
	.zero		2


//--------------------- .nv.info                  --------------------------
	.section	.nv.info,"",@"SHT_CUDA_INFO"
	.align	4


	//----- nvinfo : EIATTR_REGCOUNT
	.align		4
        /*0000*/ 	.byte	0x04, 0x2f
        /*0002*/ 	.short	(.L_20 - .L_19)
	.align		4
.L_19:
        /*0004*/ 	.word	index@(_ZN7cutlass13device_kernelINS_4gemm6kernel13GemmUniversalIN4cute5tupleIJiiiiEEENS1_10collective13CollectiveMmaINS1_35MainloopSm100TmaUmmaWarpSpecializedILi4ELi2ELi4ENS5_IJNS4_1CILi1EEESB_SB_EEEEENS5_IJNSA_ILi64EEENSA_ILi256EEESE_EEENS_12float_e4m3_tENS5_IJlSB_lEEESH_SI_NS4_8TiledMMAINS4_8MMA_AtomIJNS4_10MMA_TraitsINS4_19SM100_MMA_F8F6F4_SSEJSH_SH_fSE_SF_NS4_17integral_constantINS4_4UMMA5MajorELSP_0EEESQ_NSN_INSO_7ScaleInELSR_0EEESS_EEEEEENS4_6LayoutISC_NS5_IJNSA_ILi0EEESW_SW_EEEEENS5_IJNS4_10UnderscoreESZ_SZ_EEEEENS4_13SM90_TMA_LOADENS4_14ComposedLayoutINS4_7SwizzleILi2ELi4ELi3EEENS4_18smem_ptr_flag_bitsILi8EEENSV_INS5_IJNSA_ILi8EEESE_EEENS5_IJSE_SB_EEEEEEEvNS4_8identityES12_S1C_vS1D_EENS_8epilogue10collective18CollectiveEpilogueINS1F_23Sm100TmaWarpSpecializedILi4ELi2ELi32ELb0ELb0EEEJSG_NS5_IJNSV_ISE_SB_EES1K_EEESH_SI_SH_SI_NS1F_6fusion15FusionCallbacksIS1J_NS1M_17LinearCombinationISH_fSH_fLNS_15FloatRoundStyleE2EEESG_S1L_JEEENS4_5SM1004TMEM4LOAD26SM100_TMEM_LOAD_16dp32b32xES12_S1C_NS4_39AutoVectorizingCopyWithAssumedAlignmentILi128EEENS4_14SM90_TMA_STOREES1C_S1X_S1X_EEEvvEEEEvNT_6ParamsE)
        /*0008*/ 	.word	0x00000079


	//----- nvinfo : EIATTR_FRAME_SIZE
	.align		4
.L_20:
        /*000c*/ 	.byte	0x04, 0x11
        /*000e*/ 	.short	(.L_22 - .L_21)
	.align		4
.L_21:
        /*0010*/ 	.word	index@($__internal_2_$__cuda_sm10x_tcgen05_guardrail_trap_unallocated_columns_being_dealloced)
        /*0014*/ 	.word	0x00000000


	//----- nvinfo : EIATTR_FRAME_SIZE
	.align		4
.L_22:
        /*0018*/ 	.byte	0x04, 0x11
        /*001a*/ 	.short	(.L_24 - .L_23)
	.align		4
.L_23:
        /*001c*/ 	.word	index@($__internal_1_$__cuda_sm10x_tcgen05_guardrail_trap_phase_invalid_during_alloc)
        /*0020*/ 	.word	0x00000000


	//----- nvinfo : EIATTR_FRAME_SIZE
	.align		4
.L_24:
        /*0024*/ 	.byte	0x04, 0x11
        /*0026*/ 	.short	(.L_26 - .L_25)
	.align		4
.L_25:
        /*0028*/ 	.word	index@($__internal_0_$__cuda_sm10x_tcgen05_guardrail_trap_col_being_dealloced_not_returned_by_alloc)
        /*002c*/ 	.word	0x00000000


	//----- nvinfo : EIATTR_FRAME_SIZE
	.align		4
.L_26:
        /*0030*/ 	.byte	0x04, 0x11
        /*0032*/ 	.short	(.L_28 - .L_27)
	.align		4
.L_27:
        /*0034*/ 	.word	index@(_ZN7cutlass13device_kernelINS_4gemm6kernel13GemmUniversalIN4cute5tupleIJiiiiEEENS1_10collective13CollectiveMmaINS1_35MainloopSm100TmaUmmaWarpSpecializedILi4ELi2ELi4ENS5_IJNS4_1CILi1EEESB_SB_EEEEENS5_IJNSA_ILi64EEENSA_ILi256EEESE_EEENS_12float_e4m3_tENS5_IJlSB_lEEESH_SI_NS4_8TiledMMAINS4_8MMA_AtomIJNS4_10MMA_TraitsINS4_19SM100_MMA_F8F6F4_SSEJSH_SH_fSE_SF_NS4_17integral_constantINS4_4UMMA5MajorELSP_0EEESQ_NSN_INSO_7ScaleInELSR_0EEESS_EEEEEENS4_6LayoutISC_NS5_IJNSA_ILi0EEESW_SW_EEEEENS5_IJNS4_10UnderscoreESZ_SZ_EEEEENS4_13SM90_TMA_LOADENS4_14ComposedLayoutINS4_7SwizzleILi2ELi4ELi3EEENS4_18smem_ptr_flag_bitsILi8EEENSV_INS5_IJNSA_ILi8EEESE_EEENS5_IJSE_SB_EEEEEEEvNS4_8identityES12_S1C_vS1D_EENS_8epilogue10collective18CollectiveEpilogueINS1F_23Sm100TmaWarpSpecializedILi4ELi2ELi32ELb0ELb0EEEJSG_NS5_IJNSV_ISE_SB_EES1K_EEESH_SI_SH_SI_NS1F_6fusion15FusionCallbacksIS1J_NS1M_17LinearCombinationISH_fSH_fLNS_15FloatRoundStyleE2EEESG_S1L_JEEENS4_5SM1004TMEM4LOAD26SM100_TMEM_LOAD_16dp32b32xES12_S1C_NS4_39AutoVectorizingCopyWithAssumedAlignmentILi128EEENS4_14SM90_TMA_STOREES1C_S1X_S1X_EEEvvEEEEvNT_6ParamsE)
        /*0038*/ 	.word	0x00000000


	//----- nvinfo : EIATTR_MIN_STACK_SIZE
	.align		4
.L_28:
        /*003c*/ 	.byte	0x04, 0x12
        /*003e*/ 	.short	(.L_30 - .L_29)
	.align		4
.L_29:
        /*0040*/ 	.word	index@(_ZN7cutlass13device_kernelINS_4gemm6kernel13GemmUniversalIN4cute5tupleIJiiiiEEENS1_10collective13CollectiveMmaINS1_35MainloopSm100TmaUmmaWarpSpecializedILi4ELi2ELi4ENS5_IJNS4_1CILi1EEESB_SB_EEEEENS5_IJNSA_ILi64EEENSA_ILi256EEESE_EEENS_12float_e4m3_tENS5_IJlSB_lEEESH_SI_NS4_8TiledMMAINS4_8MMA_AtomIJNS4_10MMA_TraitsINS4_19SM100_MMA_F8F6F4_SSEJSH_SH_fSE_SF_NS4_17integral_constantINS4_4UMMA5MajorELSP_0EEESQ_NSN_INSO_7ScaleInELSR_0EEESS_EEEEEENS4_6LayoutISC_NS5_IJNSA_ILi0EEESW_SW_EEEEENS5_IJNS4_10UnderscoreESZ_SZ_EEEEENS4_13SM90_TMA_LOADENS4_14ComposedLayoutINS4_7SwizzleILi2ELi4ELi3EEENS4_18smem_ptr_flag_bitsILi8EEENSV_INS5_IJNSA_ILi8EEESE_EEENS5_IJSE_SB_EEEEEEEvNS4_8identityES12_S1C_vS1D_EENS_8epilogue10collective18CollectiveEpilogueINS1F_23Sm100TmaWarpSpecializedILi4ELi2ELi32ELb0ELb0EEEJSG_NS5_IJNSV_ISE_SB_EES1K_EEESH_SI_SH_SI_NS1F_6fusion15FusionCallbacksIS1J_NS1M_17LinearCombinationISH_fSH_fLNS_15FloatRoundStyleE2EEESG_S1L_JEEENS4_5SM1004TMEM4LOAD26SM100_TMEM_LOAD_16dp32b32xES12_S1C_NS4_39AutoVectorizingCopyWithAssumedAlignmentILi128EEENS4_14SM90_TMA_STOREES1C_S1X_S1X_EEEvvEEEEvNT_6ParamsE)
        /*0044*/ 	.word	0x00000000
.L_30:


//--------------------- .nv.compat                --------------------------
	.section	.nv.compat,"",@"SHT_CUDA_COMPAT_INFO"
	.align	4
        /*0000*/ 	.byte	0x02, 0x09, 0x01, 0x00, 0x02, 0x02, 0x02, 0x00, 0x02, 0x05, 0x05, 0x00, 0x03, 0x07, 0x01, 0x01
        /*0010*/ 	.byte	0x02, 0x03, 0x01, 0x00, 0x02, 0x06, 0x01, 0x00, 0x04, 0x0b, 0x08, 0x00, 0x09, 0x00, 0x00, 0x00
        /*0020*/ 	.byte	0x00, 0x00, 0x00, 0x00


//--------------------- .nv.info._ZN7cutlass13device_kernelINS_4gemm6kernel13GemmUniversalIN4cute5tupleIJiiiiEEENS1_10collective13CollectiveMmaINS1_35MainloopSm100TmaUmmaWarpSpecializedILi4ELi2ELi4ENS5_IJNS4_1CILi1EEESB_SB_EEEEENS5_IJNSA_ILi64EEENSA_ILi256EEESE_EEENS_12float_e4m3_tENS5_IJlSB_lEEESH_SI_NS4_8TiledMMAINS4_8MMA_AtomIJNS4_10MMA_TraitsINS4_19SM100_MMA_F8F6F4_SSEJSH_SH_fSE_SF_NS4_17integral_constantINS4_4UMMA5MajorELSP_0EEESQ_NSN_INSO_7ScaleInELSR_0EEESS_EEEEEENS4_6LayoutISC_NS5_IJNSA_ILi0EEESW_SW_EEEEENS5_IJNS4_10UnderscoreESZ_SZ_EEEEENS4_13SM90_TMA_LOADENS4_14ComposedLayoutINS4_7SwizzleILi2ELi4ELi3EEENS4_18smem_ptr_flag_bitsILi8EEENSV_INS5_IJNSA_ILi8EEESE_EEENS5_IJSE_SB_EEEEEEEvNS4_8identityES12_S1C_vS1D_EENS_8epilogue10collective18CollectiveEpilogueINS1F_23Sm100TmaWarpSpecializedILi4ELi2ELi32ELb0ELb0EEEJSG_NS5_IJNSV_ISE_SB_EES1K_EEESH_SI_SH_SI_NS1F_6fusion15FusionCallbacksIS1J_NS1M_17LinearCombinationISH_fSH_fLNS_15FloatRoundStyleE2EEESG_S1L_JEEENS4_5SM1004TMEM4LOAD26SM100_TMEM_LOAD_16dp32b32xES12_S1C_NS4_39AutoVectorizingCopyWithAssumedAlignmentILi128EEENS4_14SM90_TMA_STOREES1C_S1X_S1X_EEEvvEEEEvNT_6ParamsE --------------------------
	.section	.nv.info._ZN7cutlass13device_kernelINS_4gemm6kernel13GemmUniversalIN4cute5tupleIJiiiiEEENS1_10collective13CollectiveMmaINS1_35MainloopSm100TmaUmmaWarpSpecializedILi4ELi2ELi4ENS5_IJNS4_1CILi1EEESB_SB_EEEEENS5_IJNSA_ILi64EEENSA_ILi256EEESE_EEENS_12float_e4m3_tENS5_IJlSB_lEEESH_SI_NS4_8TiledMMAINS4_8MMA_AtomIJNS4_10MMA_TraitsINS4_19SM100_MMA_F8F6F4_SSEJSH_SH_fSE_SF_NS4_17integral_constantINS4_4UMMA5MajorELSP_0EEESQ_NSN_INSO_7ScaleInELSR_0EEESS_EEEEEENS4_6LayoutISC_NS5_IJNSA_ILi0EEESW_SW_EEEEENS5_IJNS4_10UnderscoreESZ_SZ_EEEEENS4_13SM90_TMA_LOADENS4_14ComposedLayoutINS4_7SwizzleILi2ELi4ELi3EEENS4_18smem_ptr_flag_bitsILi8EEENSV_INS5_IJNSA_ILi8EEESE_EEENS5_IJSE_SB_EEEEEEEvNS4_8identityES12_S1C_vS1D_EENS_8epilogue10collective18CollectiveEpilogueINS1F_23Sm100TmaWarpSpecializedILi4ELi2ELi32ELb0ELb0EEEJSG_NS5_IJNSV_ISE_SB_EES1K_EEESH_SI_SH_SI_NS1F_6fusion15FusionCallbacksIS1J_NS1M_17LinearCombinationISH_fSH_fLNS_15FloatRoundStyleE2EEESG_S1L_JEEENS4_5SM1004TMEM4LOAD26SM100_TMEM_LOAD_16dp32b32xES12_S1C_NS4_39AutoVectorizingCopyWithAssumedAlignmentILi128EEENS4_14SM90_TMA_STOREES1C_S1X_S1X_EEEvvEEEEvNT_6ParamsE,"",@"SHT_CUDA_INFO"
	.sectionflags	@""
	.align	4


	//----- nvinfo : EIATTR_CUDA_API_VERSION
	.align		4
        /*0000*/ 	.byte	0x04, 0x37
        /*0002*/ 	.short	(.L_32 - .L_31)
.L_31:
        /*0004*/ 	.word	0x00000082


	//----- nvinfo : EIATTR_KPARAM_INFO
	.align		4
.L_32:
        /*0008*/ 	.byte	0x04, 0x17
        /*000a*/ 	.short	(.L_34 - .L_33)
.L_33:
        /*000c*/ 	.word	0x00000000
        /*0010*/ 	.short	0x0000
        /*0012*/ 	.short	0x0000
        /*0014*/ 	.byte	0x00, 0xf0, 0x01, 0x20


	//----- nvinfo : EIATTR_AT_ENTRY_FRAGMENTS
	.align		4
.L_34:
        /*0018*/ 	.byte	0x04, 0x4f
        /*001a*/ 	.short	(.L_36 - .L_35)


	//   ....[0]....
.L_35:
        /*001c*/ 	.word	0x00000006


	//----- nvinfo : EIATTR_RESERVED_SMEM_USED
	.align		4
.L_36:
        /*0020*/ 	.byte	0x01, 0x41
	.zero		2


	//----- nvinfo : EIATTR_SPARSE_MMA_MASK
	.align		4
        /*0024*/ 	.byte	0x03, 0x50
        /*0026*/ 	.short	0x0000


	//----- nvinfo : EIATTR_TCGEN05_1CTA_USED
	.align		4
        /*0028*/ 	.byte	0x01, 0x51
	.zero		2


	//----- nvinfo : EIATTR_MAXREG_COUNT
	.align		4
        /*002c*/ 	.byte	0x03, 0x1b
        /*002e*/ 	.short	0x00ff


	//----- nvinfo : EIATTR_NUM_BARRIERS
	.align		4
        /*0030*/ 	.byte	0x02, 0x4c
        /*0032*/ 	.byte	0x07
	.zero		1


	//----- nvinfo : EIATTR_EXTERNS
	.align		4
        /*0034*/ 	.byte	0x04, 0x0f
        /*0036*/ 	.short	(.L_38 - .L_37)


	//   ....[0]....
	.align		4
.L_37:
        /*0038*/ 	.word	index@(__assertfail)


	//----- nvinfo : EIATTR_MERCURY_ISA_VERSION
	.align		4
.L_38:
        /*003c*/ 	.byte	0x03, 0x5f
        /*003e*/ 	.short	0x0101


	//----- nvinfo : EIATTR_INT_WARP_WIDE_INSTR_OFFSETS
	.align		4
        /*0040*/ 	.byte	0x04, 0x31
        /*0042*/ 	.short	(.L_40 - .L_39)


	//   ....[0]....
.L_39:
        /*0044*/ 	.word	0x00001de0


	//   ....[1]....
        /*0048*/ 	.word	0x000037a0


	//   ....[2]....
        /*004c*/ 	.word	0x000037d0


	//   ....[3]....
        /*0050*/ 	.word	0x00003820


	//   ....[4]....
        /*0054*/ 	.word	0x00004140


	//   ....[5]....
        /*0058*/ 	.word	0x000041a0


	//   ....[6]....
        /*005c*/ 	.word	0x00004280


	//   ....[7]....
        /*0060*/ 	.word	0x000042f0


	//   ....[8]....
        /*0064*/ 	.word	0x00004400


	//   ....[9]....
        /*0068*/ 	.word	0x00004490


	//   ....[10]....
        /*006c*/ 	.word	0x00004660


	//   ....[11]....
        /*0070*/ 	.word	0x000047c0


	//----- nvinfo : EIATTR_COOP_GROUP_MASK_REGIDS
	.align		4
.L_40:
        /*0074*/ 	.byte	0x04, 0x29
        /*0076*/ 	.short	(.L_42 - .L_41)


	//   ....[0]....
.L_41:
        /*0078*/ 	.word	0xffffffff


	//   ....[1]....
        /*007c*/ 	.word	0xffffffff


	//   ....[2]....
        /*0080*/ 	.word	0xffffffff


	//   ....[3]....
        /*0084*/ 	.word	0xffffffff


	//   ....[4]....
        /*0088*/ 	.word	0xffffffff


	//   ....[5]....
        /*008c*/ 	.word	0xffffffff


	//   ....[6]....
        /*0090*/ 	.word	0xffffffff


	//   ....[7]....
        /*0094*/ 	.word	0xffffffff


	//   ....[8]....
        /*0098*/ 	.word	0xffffffff


	//   ....[9]....
        /*009c*/ 	.word	0xffffffff


	//   ....[10]....
        /*00a0*/ 	.word	0xffffffff


	//   ....[11]....
        /*00a4*/ 	.word	0xffffffff


	//   ....[12]....
        /*00a8*/ 	.word	0xffffffff


	//----- nvinfo : EIATTR_COOP_GROUP_INSTR_OFFSETS
	.align		4
.L_42:
        /*00ac*/ 	.byte	0x04, 0x28
        /*00ae*/ 	.short	(.L_44 - .L_43)


	//   ....[0]....
.L_43:
        /*00b0*/ 	.word	0x00000090


	//   ....[1]....
        /*00b4*/ 	.word	0x000004d0


	//   ....[2]....
        /*00b8*/ 	.word	0x00000640


	//   ....[3]....
        /*00bc*/ 	.word	0x000007e0


	//   ....[4]....
        /*00c0*/ 	.word	0x000008e0


	//   ....[5]....
        /*00c4*/ 	.word	0x00000a50


	//   ....[6]....
        /*00c8*/ 	.word	0x00000bf0


	//   ....[7]....
        /*00cc*/ 	.word	0x00001cc0


	//   ....[8]....
        /*00d0*/ 	.word	0x00002aa0


	//   ....[9]....
        /*00d4*/ 	.word	0x00002cb0


	//   ....[10]....
        /*00d8*/ 	.word	0x00002ce0


	//   ....[11]....
        /*00dc*/ 	.word	0x00003690


	//   ....[12]....
        /*00e0*/ 	.word	0x000038c0


	//----- nvinfo : EIATTR_VRC_CTA_INIT_COUNT
	.align		4
.L_44:
        /*00e4*/ 	.byte	0x02, 0x4a
        /*00e6*/ 	.byte	0x80
	.zero		1


	//----- nvinfo : EIATTR_SYSCALL_OFFSETS
	.align		4
        /*00e8*/ 	.byte	0x04, 0x46
        /*00ea*/ 	.short	(.L_46 - .L_45)


	//   ....[0]....
.L_45:
        /*00ec*/ 	.word	0x00005240


	//   ....[1]....
        /*00f0*/ 	.word	0x00005380


	//   ....[2]....
        /*00f4*/ 	.word	0x00005b80


	//   ....[3]....
        /*00f8*/ 	.word	0x00006920


	//   ....[4]....
        /*00fc*/ 	.word	0x00007680


	//   ....[5]....
        /*0100*/ 	.word	0x00008410


	//----- nvinfo : EIATTR_MBARRIER_INSTR_OFFSETS
	.align		4
.L_46:
        /*0104*/ 	.byte	0x04, 0x39
        /*0106*/ 	.short	(.L_48 - .L_47)


	//   ....[0]....
.L_47:
        /*0108*/ 	.word	0x000005b0
        /*010c*/ 	.word	0x000000ff
        /*0110*/ 	.word	0x00000000
        /*0114*/ 	.short	0x0100
        /*0116*/ 	.byte	0x05
	.zero		1


	//   ....[1]....
        /*0118*/ 	.word	0x000005c0
        /*011c*/ 	.word	0x000000ff
        /*0120*/ 	.word	0x00000020
        /*0124*/ 	.short	0x0100
        /*0126*/ 	.byte	0x05
	.zero		1


	//   ....[2]....
        /*0128*/ 	.word	0x000005d0
        /*012c*/ 	.word	0x000000ff
        /*0130*/ 	.word	0x00000008
        /*0134*/ 	.short	0x0100
        /*0136*/ 	.byte	0x05
	.zero		1


	//   ....[3]....
        /*0138*/ 	.word	0x000005e0
        /*013c*/ 	.word	0x000000ff
        /*0140*/ 	.word	0x00000028
        /*0144*/ 	.short	0x0100
        /*0146*/ 	.byte	0x05
	.zero		1


	//   ....[4]....
        /*0148*/ 	.word	0x000005f0
        /*014c*/ 	.word	0x000000ff
        /*0150*/ 	.word	0x00000010
        /*0154*/ 	.short	0x0100
        /*0156*/ 	.byte	0x05
	.zero		1


	//   ....[5]....
        /*0158*/ 	.word	0x00000600
        /*015c*/ 	.word	0x000000ff
        /*0160*/ 	.word	0x00000030
        /*0164*/ 	.short	0x0100
        /*0166*/ 	.byte	0x05
	.zero		1


	//   ....[6]....
        /*0168*/ 	.word	0x00000610
        /*016c*/ 	.word	0x000000ff
        /*0170*/ 	.word	0x00000018
        /*0174*/ 	.short	0x0100
        /*0176*/ 	.byte	0x05
	.zero		1


	//   ....[7]....
        /*0178*/ 	.word	0x00000620
        /*017c*/ 	.word	0x000000ff
        /*0180*/ 	.word	0x00000038
        /*0184*/ 	.short	0x0100
        /*0186*/ 	.byte	0x05
	.zero		1


	//   ....[8]....
        /*0188*/ 	.word	0x00000750
        /*018c*/ 	.word	0x000000ff
        /*0190*/ 	.word	0x00000040
        /*0194*/ 	.short	0x0100
        /*0196*/ 	.byte	0x07
	.zero		1


	//   ....[9]....
        /*0198*/ 	.word	0x00000760
        /*019c*/ 	.word	0x000000ff
        /*01a0*/ 	.word	0x00000060
        /*01a4*/ 	.short	0x0100
        /*01a6*/ 	.byte	0x07
	.zero		1


	//   ....[10]....
        /*01a8*/ 	.word	0x00000770
        /*01ac*/ 	.word	0x000000ff
        /*01b0*/ 	.word	0x00000048
        /*01b4*/ 	.short	0x0100
        /*01b6*/ 	.byte	0x07
	.zero		1


	//   ....[11]....
        /*01b8*/ 	.word	0x00000780
        /*01bc*/ 	.word	0x000000ff
        /*01c0*/ 	.word	0x00000068
        /*01c4*/ 	.short	0x0100
        /*01c6*/ 	.byte	0x07
	.zero		1


	//   ....[12]....
        /*01c8*/ 	.word	0x00000790
        /*01cc*/ 	.word	0x000000ff
        /*01d0*/ 	.word	0x00000050
        /*01d4*/ 	.short	0x0100
        /*01d6*/ 	.byte	0x07
	.zero		1


	//   ....[13]....
        /*01d8*/ 	.word	0x000007a0
        /*01dc*/ 	.word	0x000000ff
        /*01e0*/ 	.word	0x00000070
        /*01e4*/ 	.short	0x0100
        /*01e6*/ 	.byte	0x07
	.zero		1


	//   ....[14]....
        /*01e8*/ 	.word	0x000007b0
        /*01ec*/ 	.word	0x000000ff
        /*01f0*/ 	.word	0x00000058
        /*01f4*/ 	.short	0x0100
        /*01f6*/ 	.byte	0x07
	.zero		1


	//   ....[15]....
        /*01f8*/ 	.word	0x000007c0
        /*01fc*/ 	.word	0x000000ff
        /*0200*/ 	.word	0x00000078
        /*0204*/ 	.short	0x0100
        /*0206*/ 	.byte	0x07
	.zero		1


	//   ....[16]....
        /*0208*/ 	.word	0x000008b0
        /*020c*/ 	.word	0x000000ff
        /*0210*/ 	.word	0x00000080
        /*0214*/ 	.short	0x0100
        /*0216*/ 	.byte	0x05
	.zero		1


	//   ....[17]....
        /*0218*/ 	.word	0x000008c0
        /*021c*/ 	.word	0x000000ff
        /*0220*/ 	.word	0x00000088
        /*0224*/ 	.short	0x0100
        /*0226*/ 	.byte	0x05
	.zero		1


	//   ....[18]....
        /*0228*/ 	.word	0x00000a00
        /*022c*/ 	.word	0x000000ff
        /*0230*/ 	.word	0x00000090
        /*0234*/ 	.short	0x0100
        /*0236*/ 	.byte	0x05
	.zero		1


	//   ....[19]....
        /*0238*/ 	.word	0x00000a10
        /*023c*/ 	.word	0x000000ff
        /*0240*/ 	.word	0x000000a0
        /*0244*/ 	.short	0x0100
        /*0246*/ 	.byte	0x05
	.zero		1


	//   ....[20]....
        /*0248*/ 	.word	0x00000a20
        /*024c*/ 	.word	0x000000ff
        /*0250*/ 	.word	0x00000098
        /*0254*/ 	.short	0x0100
        /*0256*/ 	.byte	0x05
	.zero		1


	//   ....[21]....
        /*0258*/ 	.word	0x00000a30
        /*025c*/ 	.word	0x000000ff
        /*0260*/ 	.word	0x000000a8
        /*0264*/ 	.short	0x0100
        /*0266*/ 	.byte	0x05
	.zero		1


	//   ....[22]....
        /*0268*/ 	.word	0x00000b60
        /*026c*/ 	.word	0x000000ff
        /*0270*/ 	.word	0x000000b0
        /*0274*/ 	.short	0x0100
        /*0276*/ 	.byte	0x07
	.zero		1


	//   ....[23]....
        /*0278*/ 	.word	0x00000b70
        /*027c*/ 	.word	0x000000ff
        /*0280*/ 	.word	0x000000d0
        /*0284*/ 	.short	0x0100
        /*0286*/ 	.byte	0x07
	.zero		1


	//   ....[24]....
        /*0288*/ 	.word	0x00000b80
        /*028c*/ 	.word	0x000000ff
        /*0290*/ 	.word	0x000000b8
        /*0294*/ 	.short	0x0100
        /*0296*/ 	.byte	0x07
	.zero		1


	//   ....[25]....
        /*0298*/ 	.word	0x00000b90
        /*029c*/ 	.word	0x000000ff
        /*02a0*/ 	.word	0x000000d8
        /*02a4*/ 	.short	0x0100
        /*02a6*/ 	.byte	0x07
	.zero		1


	//   ....[26]....
        /*02a8*/ 	.word	0x00000ba0
        /*02ac*/ 	.word	0x000000ff
        /*02b0*/ 	.word	0x000000c0
        /*02b4*/ 	.short	0x0100
        /*02b6*/ 	.byte	0x07
	.zero		1


	//   ....[27]....
        /*02b8*/ 	.word	0x00000bb0
        /*02bc*/ 	.word	0x000000ff
        /*02c0*/ 	.word	0x000000e0
        /*02c4*/ 	.short	0x0100
        /*02c6*/ 	.byte	0x07
	.zero		1


	//   ....[28]....
        /*02c8*/ 	.word	0x00000bc0
        /*02cc*/ 	.word	0x000000ff
        /*02d0*/ 	.word	0x000000c8
        /*02d4*/ 	.short	0x0100
        /*02d6*/ 	.byte	0x07
	.zero		1


	//   ....[29]....
        /*02d8*/ 	.word	0x00000bd0
        /*02dc*/ 	.word	0x000000ff
        /*02e0*/ 	.word	0x000000e8
        /*02e4*/ 	.short	0x0100
        /*02e6*/ 	.byte	0x07
	.zero		1


	//   ....[30]....
        /*02e8*/ 	.word	0x00000cc0
        /*02ec*/ 	.word	0x000000ff
        /*02f0*/ 	.word	0x000000f0
        /*02f4*/ 	.short	0x0100
        /*02f6*/ 	.byte	0x05
	.zero		1


	//   ....[31]....
        /*02f8*/ 	.word	0x00000cd0
        /*02fc*/ 	.word	0x000000ff
        /*0300*/ 	.word	0x00000100
        /*0304*/ 	.short	0x0100
        /*0306*/ 	.byte	0x05
	.zero		1


	//   ....[32]....
        /*0308*/ 	.word	0x00000ce0
        /*030c*/ 	.word	0x000000ff
        /*0310*/ 	.word	0x000000f8
        /*0314*/ 	.short	0x0100
        /*0316*/ 	.byte	0x05
	.zero		1


	//   ....[33]....
        /*0318*/ 	.word	0x00000cf0
        /*031c*/ 	.word	0x000000ff
        /*0320*/ 	.word	0x00000108
        /*0324*/ 	.short	0x0100
        /*0326*/ 	.byte	0x05
	.zero		1


	//   ....[34]....
        /*0328*/ 	.word	0x000015c0
        /*032c*/ 	.word	0x00000002
        /*0330*/ 	.word	0x00000100
        /*0334*/ 	.short	0x010a
        /*0336*/ 	.byte	0xff
	.zero		1


	//   ....[35]....
        /*0338*/ 	.word	0x000015f0
        /*033c*/ 	.word	0x00000002
        /*0340*/ 	.word	0x000000f0
        /*0344*/ 	.short	0x0101
        /*0346*/ 	.byte	0xff
	.zero		1


	//   ....[36]....
        /*0348*/ 	.word	0x000016c0
        /*034c*/ 	.word	0x000000ff
        /*0350*/ 	.word	0x00000020
        /*0354*/ 	.short	0x010a
        /*0356*/ 	.byte	0x08
	.zero		1


	//   ....[37]....
        /*0358*/ 	.word	0x00001760
        /*035c*/ 	.word	0x000000ff
        /*0360*/ 	.word	0x00000020
        /*0364*/ 	.short	0x010a
        /*0366*/ 	.byte	0x21
	.zero		1


	//   ....[38]....
        /*0368*/ 	.word	0x000018b0
        /*036c*/ 	.word	0x000000ff
        /*0370*/ 	.word	0x00000020
        /*0374*/ 	.short	0x010a
        /*0376*/ 	.byte	0x08
	.zero		1


	//   ....[39]....
        /*0378*/ 	.word	0x000019c0
        /*037c*/ 	.word	0x000000ff
        /*0380*/ 	.word	0x00000088
        /*0384*/ 	.short	0x0101
        /*0386*/ 	.byte	0x04
	.zero		1


	//   ....[40]....
        /*0388*/ 	.word	0x000019e0
        /*038c*/ 	.word	0x000000ff
        /*0390*/ 	.word	0x00000020
        /*0394*/ 	.short	0x010a
        /*0396*/ 	.byte	0x08
	.zero		1


	//   ....[41]....
        /*0398*/ 	.word	0x00001a60
        /*039c*/ 	.word	0x000000ff
        /*03a0*/ 	.word	0x00000020
        /*03a4*/ 	.short	0x010a
        /*03a6*/ 	.byte	0x11
	.zero		1


	//   ....[42]....
        /*03a8*/ 	.word	0x00001bb0
        /*03ac*/ 	.word	0x000000ff
        /*03b0*/ 	.word	0x00000020
        /*03b4*/ 	.short	0x010a
        /*03b6*/ 	.byte	0x08
	.zero		1


	//   ....[43]....
        /*03b8*/ 	.word	0x00001cf0
        /*03bc*/ 	.word	0x00000002
        /*03c0*/ 	.word	0x00000090
        /*03c4*/ 	.short	0x010a
        /*03c6*/ 	.byte	0xff
	.zero		1


	//   ....[44]....
        /*03c8*/ 	.word	0x00001db0
        /*03cc*/ 	.word	0x00000002
        /*03d0*/ 	.word	0x00000000
        /*03d4*/ 	.short	0x0101
        /*03d6*/ 	.byte	0xff
	.zero		1


	//   ....[45]....
        /*03d8*/ 	.word	0x00002310
        /*03dc*/ 	.word	0x000000ff
        /*03e0*/ 	.word	0x00000000
        /*03e4*/ 	.short	0x010a
        /*03e6*/ 	.byte	0x05
	.zero		1


	//   ....[46]....
        /*03e8*/ 	.word	0x000023a0
        /*03ec*/ 	.word	0x000000ff
        /*03f0*/ 	.word	0x00000000
        /*03f4*/ 	.short	0x010a
        /*03f6*/ 	.byte	0x05
	.zero		1


	//   ....[47]....
        /*03f8*/ 	.word	0x00002430
        /*03fc*/ 	.word	0x000000ff
        /*0400*/ 	.word	0x00000000
        /*0404*/ 	.short	0x010a
        /*0406*/ 	.byte	0x05
	.zero		1


	//   ....[48]....
        /*0408*/ 	.word	0x000024d0
        /*040c*/ 	.word	0x00000000
        /*0410*/ 	.word	0x00000000
        /*0414*/ 	.short	0x010a
        /*0416*/ 	.byte	0xff
	.zero		1


	//   ....[49]....
        /*0418*/ 	.word	0x000025f0
        /*041c*/ 	.word	0x00000000
        /*0420*/ 	.word	0x000000f0
        /*0424*/ 	.short	0x010a
        /*0426*/ 	.byte	0xff
	.zero		1


	//   ....[50]....
        /*0428*/ 	.word	0x00002660
        /*042c*/ 	.word	0x00000000
        /*0430*/ 	.word	0x00000000
        /*0434*/ 	.short	0x0101
        /*0436*/ 	.byte	0xff
	.zero		1


	//   ....[51]....
        /*0438*/ 	.word	0x00002680
        /*043c*/ 	.word	0x000000ff
        /*0440*/ 	.word	0x000000a0
        /*0444*/ 	.short	0x010a
        /*0446*/ 	.byte	0x05
	.zero		1


	//   ....[52]....
        /*0448*/ 	.word	0x000027a0
        /*044c*/ 	.word	0x00000000
        /*0450*/ 	.word	0x00000090
        /*0454*/ 	.short	0x010a
        /*0456*/ 	.byte	0xff
	.zero		1


	//   ....[53]....
        /*0458*/ 	.word	0x000028a0
        /*045c*/ 	.word	0x00000000
        /*0460*/ 	.word	0x00000000
        /*0464*/ 	.short	0x0101
        /*0466*/ 	.byte	0xff
	.zero		1


	//   ....[54]....
        /*0468*/ 	.word	0x00002930
        /*046c*/ 	.word	0x000000ff
        /*0470*/ 	.word	0x000000a0
        /*0474*/ 	.short	0x0106
        /*0476*/ 	.byte	0x05
	.zero		1


	//   ....[55]....
        /*0478*/ 	.word	0x00002950
        /*047c*/ 	.word	0x000000ff
        /*0480*/ 	.word	0x000000a0
        /*0484*/ 	.short	0x010a
        /*0486*/ 	.byte	0x05
	.zero		1


	//   ....[56]....
        /*0488*/ 	.word	0x000029e0
        /*048c*/ 	.word	0x000000ff
        /*0490*/ 	.word	0x000000a0
        /*0494*/ 	.short	0x0106
        /*0496*/ 	.byte	0x04
	.zero		1


	//   ....[57]....
        /*0498*/ 	.word	0x00002a20
        /*049c*/ 	.word	0x00000000
        /*04a0*/ 	.word	0x000000a0
        /*04a4*/ 	.short	0x010a
        /*04a6*/ 	.byte	0xff
	.zero		1


	//   ....[58]....
        /*04a8*/ 	.word	0x00002f20
        /*04ac*/ 	.word	0x00000000
        /*04b0*/ 	.word	0x00000090
        /*04b4*/ 	.short	0x010a
        /*04b6*/ 	.byte	0xff
	.zero		1


	//   ....[59]....
        /*04b8*/ 	.word	0x00003020
        /*04bc*/ 	.word	0x00000003
        /*04c0*/ 	.word	0x00000000
        /*04c4*/ 	.short	0x0101
        /*04c6*/ 	.byte	0xff
	.zero		1


	//   ....[60]....
        /*04c8*/ 	.word	0x00003030
        /*04cc*/ 	.word	0x000000ff
        /*04d0*/ 	.word	0x00000000
        /*04d4*/ 	.short	0x010a
        /*04d6*/ 	.byte	0x04
	.zero		1


	//   ....[61]....
        /*04d8*/ 	.word	0x000030b0
        /*04dc*/ 	.word	0x000000ff
        /*04e0*/ 	.word	0x000000d0
        /*04e4*/ 	.short	0x010a
        /*04e6*/ 	.byte	0x08
	.zero		1


	//   ....[62]....
        /*04e8*/ 	.word	0x00003190
        /*04ec*/ 	.word	0x000000ff
        /*04f0*/ 	.word	0x00000000
        /*04f4*/ 	.short	0x010a
        /*04f6*/ 	.byte	0x07
	.zero		1


	//   ....[63]....
        /*04f8*/ 	.word	0x000032d0
        /*04fc*/ 	.word	0x000000ff
        /*0500*/ 	.word	0x00000000
        /*0504*/ 	.short	0x010a
        /*0506*/ 	.byte	0x04
	.zero		1


	//   ....[64]....
        /*0508*/ 	.word	0x000034c0
        /*050c*/ 	.word	0x000000ff
        /*0510*/ 	.word	0x00000000
        /*0514*/ 	.short	0x010a
        /*0516*/ 	.byte	0x05
	.zero		1


	//   ....[65]....
        /*0518*/ 	.word	0x00003550
        /*051c*/ 	.word	0x000000ff
        /*0520*/ 	.word	0x00000000
        /*0524*/ 	.short	0x010a
        /*0526*/ 	.byte	0x05
	.zero		1


	//   ....[66]....
        /*0528*/ 	.word	0x000035e0
        /*052c*/ 	.word	0x000000ff
        /*0530*/ 	.word	0x00000000
        /*0534*/ 	.short	0x010a
        /*0536*/ 	.byte	0x05
	.zero		1


	//   ....[67]....
        /*0538*/ 	.word	0x00003670
        /*053c*/ 	.word	0x000000ff
        /*0540*/ 	.word	0x00000000
        /*0544*/ 	.short	0x010a
        /*0546*/ 	.byte	0x07
	.zero		1


	//   ....[68]....
        /*0548*/ 	.word	0x00003af0
        /*054c*/ 	.word	0x00000000
        /*0550*/ 	.word	0x00000090
        /*0554*/ 	.short	0x010a
        /*0556*/ 	.byte	0xff
	.zero		1


	//   ....[69]....
        /*0558*/ 	.word	0x00003bb0
        /*055c*/ 	.word	0x00000000
        /*0560*/ 	.word	0x00000000
        /*0564*/ 	.short	0x0101
        /*0566*/ 	.byte	0xff
	.zero		1


	//   ....[70]....
        /*0568*/ 	.word	0x00003ed0
        /*056c*/ 	.word	0x000000ff
        /*0570*/ 	.word	0x00000088
        /*0574*/ 	.short	0x010a
        /*0576*/ 	.byte	0x07
	.zero		1


	//   ....[71]....
        /*0578*/ 	.word	0x000040c0
        /*057c*/ 	.word	0x000000ff
        /*0580*/ 	.word	0x00000060
        /*0584*/ 	.short	0x010a
        /*0586*/ 	.byte	0x07
	.zero		1


	//   ....[72]....
        /*0588*/ 	.word	0x00004230
        /*058c*/ 	.word	0x000000ff
        /*0590*/ 	.word	0x00000040
        /*0594*/ 	.short	0x010b
        /*0596*/ 	.byte	0x07
	.zero		1


	//   ....[73]....
        /*0598*/ 	.word	0x00004240
        /*059c*/ 	.word	0x000000ff
        /*05a0*/ 	.word	0x00000000
        /*05a4*/ 	.short	0x0101
        /*05a6*/ 	.byte	0x08
	.zero		1


	//   ....[74]....
        /*05a8*/ 	.word	0x00004250
        /*05ac*/ 	.word	0x000000ff
        /*05b0*/ 	.word	0x00000068
        /*05b4*/ 	.short	0x010a
        /*05b6*/ 	.byte	0x07
	.zero		1


	//   ....[75]....
        /*05b8*/ 	.word	0x000043a0
        /*05bc*/ 	.word	0x000000ff
        /*05c0*/ 	.word	0x00000048
        /*05c4*/ 	.short	0x010b
        /*05c6*/ 	.byte	0x07
	.zero		1


	//   ....[76]....
        /*05c8*/ 	.word	0x000043b0
        /*05cc*/ 	.word	0x000000ff
        /*05d0*/ 	.word	0x00000000
        /*05d4*/ 	.short	0x0101
        /*05d6*/ 	.byte	0x08
	.zero		1


	//   ....[77]....
        /*05d8*/ 	.word	0x000043c0
        /*05dc*/ 	.word	0x000000ff
        /*05e0*/ 	.word	0x00000070
        /*05e4*/ 	.short	0x010a
        /*05e6*/ 	.byte	0x07
	.zero		1


	//   ....[78]....
        /*05e8*/ 	.word	0x00004540
        /*05ec*/ 	.word	0x000000ff
        /*05f0*/ 	.word	0x00000050
        /*05f4*/ 	.short	0x010b
        /*05f6*/ 	.byte	0x07
	.zero		1


	//   ....[79]....
        /*05f8*/ 	.word	0x00004580
        /*05fc*/ 	.word	0x000000ff
        /*0600*/ 	.word	0x00000000
        /*0604*/ 	.short	0x0101
        /*0606*/ 	.byte	0x08
	.zero		1


	//   ....[80]....
        /*0608*/ 	.word	0x000045c0
        /*060c*/ 	.word	0x000000ff
        /*0610*/ 	.word	0x00000078
        /*0614*/ 	.short	0x010a
        /*0616*/ 	.byte	0x07
	.zero		1


	//   ....[81]....
        /*0618*/ 	.word	0x00004800
        /*061c*/ 	.word	0x000000ff
        /*0620*/ 	.word	0x00000058
        /*0624*/ 	.short	0x010b
        /*0626*/ 	.byte	0x07
	.zero		1


	//   ....[82]....
        /*0628*/ 	.word	0x00004820
        /*062c*/ 	.word	0x000000ff
        /*0630*/ 	.word	0x00000000
        /*0634*/ 	.short	0x0101
        /*0636*/ 	.byte	0x0d
	.zero		1


	//   ....[83]....
        /*0638*/ 	.word	0x00004850
        /*063c*/ 	.word	0x000000ff
        /*0640*/ 	.word	0x00000060
        /*0644*/ 	.short	0x010a
        /*0646*/ 	.byte	0x07
	.zero		1


	//   ....[84]....
        /*0648*/ 	.word	0x00004870
        /*064c*/ 	.word	0x000000ff
        /*0650*/ 	.word	0x00000068
        /*0654*/ 	.short	0x010a
        /*0656*/ 	.byte	0x07
	.zero		1


	//   ....[85]....
        /*0658*/ 	.word	0x00004890
        /*065c*/ 	.word	0x000000ff
        /*0660*/ 	.word	0x00000070
        /*0664*/ 	.short	0x010a
        /*0666*/ 	.byte	0x07
	.zero		1


	//   ....[86]....
        /*0668*/ 	.word	0x000048d0
        /*066c*/ 	.word	0x00000000
        /*0670*/ 	.word	0x00000078
        /*0674*/ 	.short	0x010a
        /*0676*/ 	.byte	0xff
	.zero		1


	//   ....[87]....
        /*0678*/ 	.word	0x00004c10
        /*067c*/ 	.word	0x00000000
        /*0680*/ 	.word	0x00000090
        /*0684*/ 	.short	0x010a
        /*0686*/ 	.byte	0xff
	.zero		1


	//   ....[88]....
        /*0688*/ 	.word	0x00004d20
        /*068c*/ 	.word	0x00000000
        /*0690*/ 	.word	0x00000000
        /*0694*/ 	.short	0x0101
        /*0696*/ 	.byte	0xff
	.zero		1


	//   ....[89]....
        /*0698*/ 	.word	0x00005740
        /*069c*/ 	.word	0x00000002
        /*06a0*/ 	.word	0x00000040
        /*06a4*/ 	.short	0x010a
        /*06a6*/ 	.byte	0xff
	.zero		1


	//   ....[90]....
        /*06a8*/ 	.word	0x00005780
        /*06ac*/ 	.word	0x00000071
        /*06b0*/ 	.word	0x000000b0
        /*06b4*/ 	.short	0x010a
        /*06b6*/ 	.byte	0xff
	.zero		1


	//   ....[91]....
        /*06b8*/ 	.word	0x000058c0
        /*06bc*/ 	.word	0x00000002
        /*06c0*/ 	.word	0x00000040
        /*06c4*/ 	.short	0x010a
        /*06c6*/ 	.byte	0xff
	.zero		1


	//   ....[92]....
        /*06c8*/ 	.word	0x000059e0
        /*06cc*/ 	.word	0x00000000
        /*06d0*/ 	.word	0x00000000
        /*06d4*/ 	.short	0x0101
        /*06d6*/ 	.byte	0xff
	.zero		1


	//   ....[93]....
        /*06d8*/ 	.word	0x00005a60
        /*06dc*/ 	.word	0x00000071
        /*06e0*/ 	.word	0x000000b0
        /*06e4*/ 	.short	0x010a
        /*06e6*/ 	.byte	0xff
	.zero		1


	//   ....[94]....
        /*06e8*/ 	.word	0x000065b0
        /*06ec*/ 	.word	0x00000000
        /*06f0*/ 	.word	0x00000040
        /*06f4*/ 	.short	0x010a
        /*06f6*/ 	.byte	0xff
	.zero		1


	//   ....[95]....
        /*06f8*/ 	.word	0x00006670
        /*06fc*/ 	.word	0x00000000
        /*0700*/ 	.word	0x00000040
        /*0704*/ 	.short	0x010a
        /*0706*/ 	.byte	0xff
	.zero		1


	//   ....[96]....
        /*0708*/ 	.word	0x000067a0
        /*070c*/ 	.word	0x00000000
        /*0710*/ 	.word	0x00000000
        /*0714*/ 	.short	0x0101
        /*0716*/ 	.byte	0xff
	.zero		1


	//   ....[97]....
        /*0718*/ 	.word	0x00007310
        /*071c*/ 	.word	0x00000000
        /*0720*/ 	.word	0x00000040
        /*0724*/ 	.short	0x010a
        /*0726*/ 	.byte	0xff
	.zero		1


	//   ....[98]....
        /*0728*/ 	.word	0x000073d0
        /*072c*/ 	.word	0x00000000
        /*0730*/ 	.word	0x00000040
        /*0734*/ 	.short	0x010a
        /*0736*/ 	.byte	0xff
	.zero		1


	//   ....[99]....
        /*0738*/ 	.word	0x00007500
        /*073c*/ 	.word	0x00000000
        /*0740*/ 	.word	0x00000000
        /*0744*/ 	.short	0x0101
        /*0746*/ 	.byte	0xff
	.zero		1


	//   ....[100]....
        /*0748*/ 	.word	0x000080a0
        /*074c*/ 	.word	0x00000000
        /*0750*/ 	.word	0x00000040
        /*0754*/ 	.short	0x010a
        /*0756*/ 	.byte	0xff
	.zero		1


	//   ....[101]....
        /*0758*/ 	.word	0x00008160
        /*075c*/ 	.word	0x00000000
        /*0760*/ 	.word	0x00000040
        /*0764*/ 	.short	0x010a
        /*0766*/ 	.byte	0xff
	.zero		1


	//   ....[102]....
        /*0768*/ 	.word	0x00008290
        /*076c*/ 	.word	0x00000000
        /*0770*/ 	.word	0x00000000
        /*0774*/ 	.short	0x0101
        /*0776*/ 	.byte	0xff
	.zero		1


	//   ....[103]....
        /*0778*/ 	.word	0x000086d0
        /*077c*/ 	.word	0x000000ff
        /*0780*/ 	.word	0x00000000
        /*0784*/ 	.short	0x0101
        /*0786*/ 	.byte	0x05
	.zero		1


	//   ....[104]....
        /*0788*/ 	.word	0x00008f10
        /*078c*/ 	.word	0x00000002
        /*0790*/ 	.word	0x00000100
        /*0794*/ 	.short	0x010a
        /*0796*/ 	.byte	0xff
	.zero		1


	//   ....[105]....
        /*0798*/ 	.word	0x00008f70
        /*079c*/ 	.word	0x00000002
        /*07a0*/ 	.word	0x00000020
        /*07a4*/ 	.short	0x010a
        /*07a6*/ 	.byte	0xff
	.zero		1


	//   ....[106]....
        /*07a8*/ 	.word	0x00008fd0
        /*07ac*/ 	.word	0x00000002
        /*07b0*/ 	.word	0x00000020
        /*07b4*/ 	.short	0x010a
        /*07b6*/ 	.byte	0xff
	.zero		1


	//   ....[107]....
        /*07b8*/ 	.word	0x00009020
        /*07bc*/ 	.word	0x00000002
        /*07c0*/ 	.word	0x00000090
        /*07c4*/ 	.short	0x010a
        /*07c6*/ 	.byte	0xff
	.zero		1


	//   ....[108]....
        /*07c8*/ 	.word	0x00009080
        /*07cc*/ 	.word	0x00000000
        /*07d0*/ 	.word	0x00000000
        /*07d4*/ 	.short	0x010a
        /*07d6*/ 	.byte	0xff
	.zero		1


	//   ....[109]....
        /*07d8*/ 	.word	0x000090e0
        /*07dc*/ 	.word	0x00000000
        /*07e0*/ 	.word	0x00000000
        /*07e4*/ 	.short	0x010a
        /*07e6*/ 	.byte	0xff
	.zero		1


	//   ....[110]....
        /*07e8*/ 	.word	0x00009140
        /*07ec*/ 	.word	0x00000000
        /*07f0*/ 	.word	0x00000000
        /*07f4*/ 	.short	0x010a
        /*07f6*/ 	.byte	0xff
	.zero		1


	//   ....[111]....
        /*07f8*/ 	.word	0x00009190
        /*07fc*/ 	.word	0x00000000
        /*0800*/ 	.word	0x000000f0
        /*0804*/ 	.short	0x010a
        /*0806*/ 	.byte	0xff
	.zero		1


	//   ....[112]....
        /*0808*/ 	.word	0x000091f0
        /*080c*/ 	.word	0x00000000
        /*0810*/ 	.word	0x000000a0
        /*0814*/ 	.short	0x010a
        /*0816*/ 	.byte	0xff
	.zero		1


	//   ....[113]....
        /*0818*/ 	.word	0x00009240
        /*081c*/ 	.word	0x00000000
        /*0820*/ 	.word	0x00000090
        /*0824*/ 	.short	0x010a
        /*0826*/ 	.byte	0xff
	.zero		1


	//   ....[114]....
        /*0828*/ 	.word	0x000092a0
        /*082c*/ 	.word	0x00000000
        /*0830*/ 	.word	0x000000a0
        /*0834*/ 	.short	0x010a
        /*0836*/ 	.byte	0xff
	.zero		1


	//   ....[115]....
        /*0838*/ 	.word	0x000092f0
        /*083c*/ 	.word	0x00000000
        /*0840*/ 	.word	0x00000090
        /*0844*/ 	.short	0x010a
        /*0846*/ 	.byte	0xff
	.zero		1


	//   ....[116]....
        /*0848*/ 	.word	0x00009350
        /*084c*/ 	.word	0x00000002
        /*0850*/ 	.word	0x000000d0
        /*0854*/ 	.short	0x010a
        /*0856*/ 	.byte	0xff
	.zero		1


	//   ....[117]....
        /*0858*/ 	.word	0x000093b0
        /*085c*/ 	.word	0x00000000
        /*0860*/ 	.word	0x00000000
        /*0864*/ 	.short	0x010a
        /*0866*/ 	.byte	0xff
	.zero		1


	//   ....[118]....
        /*0868*/ 	.word	0x00009410
        /*086c*/ 	.word	0x00000000
        /*0870*/ 	.word	0x00000000
        /*0874*/ 	.short	0x010a
        /*0876*/ 	.byte	0xff
	.zero		1


	//   ....[119]....
        /*0878*/ 	.word	0x00009470
        /*087c*/ 	.word	0x00000000
        /*0880*/ 	.word	0x00000000
        /*0884*/ 	.short	0x010a
        /*0886*/ 	.byte	0xff
	.zero		1


	//   ....[120]....
        /*0888*/ 	.word	0x000094d0
        /*088c*/ 	.word	0x00000000
        /*0890*/ 	.word	0x00000000
        /*0894*/ 	.short	0x010a
        /*0896*/ 	.byte	0xff
	.zero		1


	//   ....[121]....
        /*0898*/ 	.word	0x00009530
        /*089c*/ 	.word	0x00000000
        /*08a0*/ 	.word	0x00000000
        /*08a4*/ 	.short	0x010a
        /*08a6*/ 	.byte	0xff
	.zero		1


	//   ....[122]....
        /*08a8*/ 	.word	0x00009580
        /*08ac*/ 	.word	0x00000000
        /*08b0*/ 	.word	0x00000090
        /*08b4*/ 	.short	0x010a
        /*08b6*/ 	.byte	0xff
	.zero		1


	//   ....[123]....
        /*08b8*/ 	.word	0x000095e0
        /*08bc*/ 	.word	0x00000000
        /*08c0*/ 	.word	0x00000088
        /*08c4*/ 	.short	0x010a
        /*08c6*/ 	.byte	0xff
	.zero		1


	//   ....[124]....
        /*08c8*/ 	.word	0x00009640
        /*08cc*/ 	.word	0x00000000
        /*08d0*/ 	.word	0x00000060
        /*08d4*/ 	.short	0x010a
        /*08d6*/ 	.byte	0xff
	.zero		1


	//   ....[125]....
        /*08d8*/ 	.word	0x000096a0
        /*08dc*/ 	.word	0x00000000
        /*08e0*/ 	.word	0x00000068
        /*08e4*/ 	.short	0x010a
        /*08e6*/ 	.byte	0xff
	.zero		1


	//   ....[126]....
        /*08e8*/ 	.word	0x00009700
        /*08ec*/ 	.word	0x00000000
        /*08f0*/ 	.word	0x00000070
        /*08f4*/ 	.short	0x010a
        /*08f6*/ 	.byte	0xff
	.zero		1


	//   ....[127]....
        /*08f8*/ 	.word	0x00009760
        /*08fc*/ 	.word	0x00000000
        /*0900*/ 	.word	0x00000078
        /*0904*/ 	.short	0x010a
        /*0906*/ 	.byte	0xff
	.zero		1


	//   ....[128]....
        /*0908*/ 	.word	0x000097c0
        /*090c*/ 	.word	0x00000000
        /*0910*/ 	.word	0x00000060
        /*0914*/ 	.short	0x010a
        /*0916*/ 	.byte	0xff
	.zero		1


	//   ....[129]....
        /*0918*/ 	.word	0x00009820
        /*091c*/ 	.word	0x00000000
        /*0920*/ 	.word	0x00000068
        /*0924*/ 	.short	0x010a
        /*0926*/ 	.byte	0xff
	.zero		1


	//   ....[130]....
        /*0928*/ 	.word	0x00009880
        /*092c*/ 	.word	0x00000000
        /*0930*/ 	.word	0x00000070
        /*0934*/ 	.short	0x010a
        /*0936*/ 	.byte	0xff
	.zero		1


	//   ....[131]....
        /*0938*/ 	.word	0x000098d0
        /*093c*/ 	.word	0x00000000
        /*0940*/ 	.word	0x00000090
        /*0944*/ 	.short	0x010a
        /*0946*/ 	.byte	0xff
	.zero		1


	//   ....[132]....
        /*0948*/ 	.word	0x00009920
        /*094c*/ 	.word	0x00000002
        /*0950*/ 	.word	0x00000040
        /*0954*/ 	.short	0x010a
        /*0956*/ 	.byte	0xff
	.zero		1


	//   ....[133]....
        /*0958*/ 	.word	0x00009970
        /*095c*/ 	.word	0x00000071
        /*0960*/ 	.word	0x000000b0
        /*0964*/ 	.short	0x010a
        /*0966*/ 	.byte	0xff
	.zero		1


	//   ....[134]....
        /*0968*/ 	.word	0x000099c0
        /*096c*/ 	.word	0x00000000
        /*0970*/ 	.word	0x00000040
        /*0974*/ 	.short	0x010a
        /*0976*/ 	.byte	0xff
	.zero		1


	//   ....[135]....
        /*0978*/ 	.word	0x00009a10
        /*097c*/ 	.word	0x00000000
        /*0980*/ 	.word	0x00000040
        /*0984*/ 	.short	0x010a
        /*0986*/ 	.byte	0xff
	.zero		1


	//   ....[136]....
        /*0988*/ 	.word	0x00009a60
        /*098c*/ 	.word	0x00000000
        /*0990*/ 	.word	0x00000040
        /*0994*/ 	.short	0x010a
        /*0996*/ 	.byte	0xff
	.zero		1


	//----- nvinfo : EIATTR_NUM_MBARRIERS
	.align		4
.L_48:
        /*0998*/ 	.byte	0x03, 0x38
        /*099a*/ 	.short	0x0022


	//----- nvinfo : EIATTR_EXIT_INSTR_OFFSETS
	.align		4
        /*099c*/ 	.byte	0x04, 0x1c
        /*099e*/ 	.short	(.L_50 - .L_49)


	//   ....[0]....
.L_49:
        /*09a0*/ 	.word	0x00002500


	//   ....[1]....
        /*09a4*/ 	.word	0x000029f0


	//   ....[2]....
        /*09a8*/ 	.word	0x00002a50


	//   ....[3]....
        /*09ac*/ 	.word	0x000038d0


	//   ....[4]....
        /*09b0*/ 	.word	0x00004900


	//   ....[5]....
        /*09b4*/ 	.word	0x00004940


	//   ....[6]....
        /*09b8*/ 	.word	0x00008f00


	//----- nvinfo : EIATTR_MAX_THREADS
	.align		4
.L_50:
        /*09bc*/ 	.byte	0x04, 0x05
        /*09be*/ 	.short	(.L_52 - .L_51)
.L_51:
        /*09c0*/ 	.word	0x00000100
        /*09c4*/ 	.word	0x00000001
        /*09c8*/ 	.word	0x00000001


	//----- nvinfo : EIATTR_CRS_STACK_SIZE
	.align		4
.L_52:
        /*09cc*/ 	.byte	0x04, 0x1e
        /*09ce*/ 	.short	(.L_54 - .L_53)
.L_53:
        /*09d0*/ 	.word	0x00000000


	//----- nvinfo : EIATTR_CBANK_PARAM_SIZE
	.align		4
.L_54:
        /*09d4*/ 	.byte	0x03, 0x19
        /*09d6*/ 	.short	0x0800


	//----- nvinfo : EIATTR_PARAM_CBANK
	.align		4
        /*09d8*/ 	.byte	0x04, 0x0a
        /*09da*/ 	.short	(.L_56 - .L_55)
	.align		4
.L_55:
        /*09dc*/ 	.word	index@(.nv.constant0._ZN7cutlass13device_kernelINS_4gemm6kernel13GemmUniversalIN4cute5tupleIJiiiiEEENS1_10collective13CollectiveMmaINS1_35MainloopSm100TmaUmmaWarpSpecializedILi4ELi2ELi4ENS5_IJNS4_1CILi1EEESB_SB_EEEEENS5_IJNSA_ILi64EEENSA_ILi256EEESE_EEENS_12float_e4m3_tENS5_IJlSB_lEEESH_SI_NS4_8TiledMMAINS4_8MMA_AtomIJNS4_10MMA_TraitsINS4_19SM100_MMA_F8F6F4_SSEJSH_SH_fSE_SF_NS4_17integral_constantINS4_4UMMA5MajorELSP_0EEESQ_NSN_INSO_7ScaleInELSR_0EEESS_EEEEEENS4_6LayoutISC_NS5_IJNSA_ILi0EEESW_SW_EEEEENS5_IJNS4_10UnderscoreESZ_SZ_EEEEENS4_13SM90_TMA_LOADENS4_14ComposedLayoutINS4_7SwizzleILi2ELi4ELi3EEENS4_18smem_ptr_flag_bitsILi8EEENSV_INS5_IJNSA_ILi8EEESE_EEENS5_IJSE_SB_EEEEEEEvNS4_8identityES12_S1C_vS1D_EENS_8epilogue10collective18CollectiveEpilogueINS1F_23Sm100TmaWarpSpecializedILi4ELi2ELi32ELb0ELb0EEEJSG_NS5_IJNSV_ISE_SB_EES1K_EEESH_SI_SH_SI_NS1F_6fusion15FusionCallbacksIS1J_NS1M_17LinearCombinationISH_fSH_fLNS_15FloatRoundStyleE2EEESG_S1L_JEEENS4_5SM1004TMEM4LOAD26SM100_TMEM_LOAD_16dp32b32xES12_S1C_NS4_39AutoVectorizingCopyWithAssumedAlignmentILi128EEENS4_14SM90_TMA_STOREES1C_S1X_S1X_EEEvvEEEEvNT_6ParamsE)
        /*09e0*/ 	.short	0x0380
        /*09e2*/ 	.short	0x0800


	//----- nvinfo : EIATTR_SW_WAR
	.align		4
.L_56:
        /*09e4*/ 	.byte	0x04, 0x36
        /*09e6*/ 	.short	(.L_58 - .L_57)
.L_57:
        /*09e8*/ 	.word	0x00000008
.L_58:


//--------------------- .nv.callgraph             --------------------------
	.section	.nv.callgraph,"",@"SHT_CUDA_CALLGRAPH"
	.align	4
	.sectionentsize	8
	.align		4
        /*0000*/ 	.word	0x00000000
	.align		4
        /*0004*/ 	.word	0xffffffff
	.align		4
        /*0008*/ 	.word	index@(_ZN7cutlass13device_kernelINS_4gemm6kernel13GemmUniversalIN4cute5tupleIJiiiiEEENS1_10collective13CollectiveMmaINS1_35MainloopSm100TmaUmmaWarpSpecializedILi4ELi2ELi4ENS5_IJNS4_1CILi1EEESB_SB_EEEEENS5_IJNSA_ILi64EEENSA_ILi256EEESE_EEENS_12float_e4m3_tENS5_IJlSB_lEEESH_SI_NS4_8TiledMMAINS4_8MMA_AtomIJNS4_10MMA_TraitsINS4_19SM100_MMA_F8F6F4_SSEJSH_SH_fSE_SF_NS4_17integral_constantINS4_4UMMA5MajorELSP_0EEESQ_NSN_INSO_7ScaleInELSR_0EEESS_EEEEEENS4_6LayoutISC_NS5_IJNSA_ILi0EEESW_SW_EEEEENS5_IJNS4_10UnderscoreESZ_SZ_EEEEENS4_13SM90_TMA_LOADENS4_14ComposedLayoutINS4_7SwizzleILi2ELi4ELi3EEENS4_18smem_ptr_flag_bitsILi8EEENSV_INS5_IJNSA_ILi8EEESE_EEENS5_IJSE_SB_EEEEEEEvNS4_8identityES12_S1C_vS1D_EENS_8epilogue10collective18CollectiveEpilogueINS1F_23Sm100TmaWarpSpecializedILi4ELi2ELi32ELb0ELb0EEEJSG_NS5_IJNSV_ISE_SB_EES1K_EEESH_SI_SH_SI_NS1F_6fusion15FusionCallbacksIS1J_NS1M_17LinearCombinationISH_fSH_fLNS_15FloatRoundStyleE2EEESG_S1L_JEEENS4_5SM1004TMEM4LOAD26SM100_TMEM_LOAD_16dp32b32xES12_S1C_NS4_39AutoVectorizingCopyWithAssumedAlignmentILi128EEENS4_14SM90_TMA_STOREES1C_S1X_S1X_EEEvvEEEEvNT_6ParamsE)
	.align		4
        /*000c*/ 	.word	index@(__assertfail)
	.align		4
        /*0010*/ 	.word	0x00000000
	.align		4
        /*0014*/ 	.word	0xfffffffe
	.align		4
        /*0018*/ 	.word	0x00000000
	.align		4
        /*001c*/ 	.word	0xfffffffd
	.align		4
        /*0020*/ 	.word	0x00000000
	.align		4
        /*0024*/ 	.word	0xfffffffc


//--------------------- .nv.constant4             --------------------------
	.section	.nv.constant4,"a",@progbits
	.align	8
	.align		8
.nv.constant4:
        /*0000*/ 	.dword	__assertfail
	.align		8
        /*0008*/ 	.dword	__unnamed_1
	.align		8
        /*0010*/ 	.dword	__unnamed_2
	.align		8
        /*0018*/ 	.dword	__unnamed_3
	.align		8
        /*0020*/ 	.dword	_ZN40_INTERNAL_07022d66_4_k_cu_5a41bd79_283834cuda3std3__45__cpo5beginE
	.align		8
        /*0028*/ 	.dword	_ZN40_INTERNAL_07022d66_4_k_cu_5a41bd79_283834cuda3std3__45__cpo3endE
	.align		8
        /*0030*/ 	.dword	_ZN40_INTERNAL_07022d66_4_k_cu_5a41bd79_283834cuda3std3__45__cpo6cbeginE
	.align		8
        /*0038*/ 	.dword	_ZN40_INTERNAL_07022d66_4_k_cu_5a41bd79_283834cuda3std3__45__cpo4cendE
	.align		8
        /*0040*/ 	.dword	_ZN40_INTERNAL_07022d66_4_k_cu_5a41bd79_283834cuda3std3__442_GLOBAL__N__07022d66_4_k_cu_5a41bd79_283836ignoreE
	.align		8
        /*0048*/ 	.dword	_ZN40_INTERNAL_07022d66_4_k_cu_5a41bd79_283834cuda3std3__419piecewise_constructE
	.align		8
        /*0050*/ 	.dword	_ZN40_INTERNAL_07022d66_4_k_cu_5a41bd79_283834cuda3std3__48in_placeE
	.align		8
        /*0058*/ 	.dword	_ZN40_INTERNAL_07022d66_4_k_cu_5a41bd79_283834cuda3std6ranges3__45__cpo4swapE
	.align		8
        /*0060*/ 	.dword	_ZN40_INTERNAL_07022d66_4_k_cu_5a41bd79_283834cuda3std6ranges3__45__cpo9iter_moveE
	.align		8
        /*0068*/ 	.dword	_ZN40_INTERNAL_07022d66_4_k_cu_5a41bd79_283834cute7productE
	.align		8
        /*0070*/ 	.dword	_ZN40_INTERNAL_07022d66_4_k_cu_5a41bd79_283834cute1_E
	.align		8
        /*0078*/ 	.dword	$str$25
	.align		8
        /*0080*/ 	.dword	$str$26
	.align		8
        /*0088*/ 	.dword	$str$27
	.align		8
        /*0090*/ 	.dword	$str$28


//--------------------- .text._ZN7cutlass13device_kernelINS_4gemm6kernel13GemmUniversalIN4cute5tupleIJiiiiEEENS1_10collective13CollectiveMmaINS1_35MainloopSm100TmaUmmaWarpSpecializedILi4ELi2ELi4ENS5_IJNS4_1CILi1EEESB_SB_EEEEENS5_IJNSA_ILi64EEENSA_ILi256EEESE_EEENS_12float_e4m3_tENS5_IJlSB_lEEESH_SI_NS4_8TiledMMAINS4_8MMA_AtomIJNS4_10MMA_TraitsINS4_19SM100_MMA_F8F6F4_SSEJSH_SH_fSE_SF_NS4_17integral_constantINS4_4UMMA5MajorELSP_0EEESQ_NSN_INSO_7ScaleInELSR_0EEESS_EEEEEENS4_6LayoutISC_NS5_IJNSA_ILi0EEESW_SW_EEEEENS5_IJNS4_10UnderscoreESZ_SZ_EEEEENS4_13SM90_TMA_LOADENS4_14ComposedLayoutINS4_7SwizzleILi2ELi4ELi3EEENS4_18smem_ptr_flag_bitsILi8EEENSV_INS5_IJNSA_ILi8EEESE_EEENS5_IJSE_SB_EEEEEEEvNS4_8identityES12_S1C_vS1D_EENS_8epilogue10collective18CollectiveEpilogueINS1F_23Sm100TmaWarpSpecializedILi4ELi2ELi32ELb0ELb0EEEJSG_NS5_IJNSV_ISE_SB_EES1K_EEESH_SI_SH_SI_NS1F_6fusion15FusionCallbacksIS1J_NS1M_17LinearCombinationISH_fSH_fLNS_15FloatRoundStyleE2EEESG_S1L_JEEENS4_5SM1004TMEM4LOAD26SM100_TMEM_LOAD_16dp32b32xES12_S1C_NS4_39AutoVectorizingCopyWithAssumedAlignmentILi128EEENS4_14SM90_TMA_STOREES1C_S1X_S1X_EEEvvEEEEvNT_6ParamsE --------------------------
	.section	.text._ZN7cutlass13device_kernelINS_4gemm6kernel13GemmUniversalIN4cute5tupleIJiiiiEEENS1_10collective13CollectiveMmaINS1_35MainloopSm100TmaUmmaWarpSpecializedILi4ELi2ELi4ENS5_IJNS4_1CILi1EEESB_SB_EEEEENS5_IJNSA_ILi64EEENSA_ILi256EEESE_EEENS_12float_e4m3_tENS5_IJlSB_lEEESH_SI_NS4_8TiledMMAINS4_8MMA_AtomIJNS4_10MMA_TraitsINS4_19SM100_MMA_F8F6F4_SSEJSH_SH_fSE_SF_NS4_17integral_constantINS4_4UMMA5MajorELSP_0EEESQ_NSN_INSO_7ScaleInELSR_0EEESS_EEEEEENS4_6LayoutISC_NS5_IJNSA_ILi0EEESW_SW_EEEEENS5_IJNS4_10UnderscoreESZ_SZ_EEEEENS4_13SM90_TMA_LOADENS4_14ComposedLayoutINS4_7SwizzleILi2ELi4ELi3EEENS4_18smem_ptr_flag_bitsILi8EEENSV_INS5_IJNSA_ILi8EEESE_EEENS5_IJSE_SB_EEEEEEEvNS4_8identityES12_S1C_vS1D_EENS_8epilogue10collective18CollectiveEpilogueINS1F_23Sm100TmaWarpSpecializedILi4ELi2ELi32ELb0ELb0EEEJSG_NS5_IJNSV_ISE_SB_EES1K_EEESH_SI_SH_SI_NS1F_6fusion15FusionCallbacksIS1J_NS1M_17LinearCombinationISH_fSH_fLNS_15FloatRoundStyleE2EEESG_S1L_JEEENS4_5SM1004TMEM4LOAD26SM100_TMEM_LOAD_16dp32b32xES12_S1C_NS4_39AutoVectorizingCopyWithAssumedAlignmentILi128EEENS4_14SM90_TMA_STOREES1C_S1X_S1X_EEEvvEEEEvNT_6ParamsE,"ax",@progbits
	.align	128
.text._ZN7cutlass13device_kernelINS_4gemm6kernel13GemmUniversalIN4cute5tupleIJiiiiEEENS1_10collective13CollectiveMmaINS1_35MainloopSm100TmaUmmaWarpSpecializedILi4ELi2ELi4ENS5_IJNS4_1CILi1EEESB_SB_EEEEENS5_IJNSA_ILi64EEENSA_ILi256EEESE_EEENS_12float_e4m3_tENS5_IJlSB_lEEESH_SI_NS4_8TiledMMAINS4_8MMA_AtomIJNS4_10MMA_TraitsINS4_19SM100_MMA_F8F6F4_SSEJSH_SH_fSE_SF_NS4_17integral_constantINS4_4UMMA5MajorELSP_0EEESQ_NSN_INSO_7ScaleInELSR_0EEESS_EEEEEENS4_6LayoutISC_NS5_IJNSA_ILi0EEESW_SW_EEEEENS5_IJNS4_10UnderscoreESZ_SZ_EEEEENS4_13SM90_TMA_LOADENS4_14ComposedLayoutINS4_7SwizzleILi2ELi4ELi3EEENS4_18smem_ptr_flag_bitsILi8EEENSV_INS5_IJNSA_ILi8EEESE_EEENS5_IJSE_SB_EEEEEEEvNS4_8identityES12_S1C_vS1D_EENS_8epilogue10collective18CollectiveEpilogueINS1F_23Sm100TmaWarpSpecializedILi4ELi2ELi32ELb0ELb0EEEJSG_NS5_IJNSV_ISE_SB_EES1K_EEESH_SI_SH_SI_NS1F_6fusion15FusionCallbacksIS1J_NS1M_17LinearCombinationISH_fSH_fLNS_15FloatRoundStyleE2EEESG_S1L_JEEENS4_5SM1004TMEM4LOAD26SM100_TMEM_LOAD_16dp32b32xES12_S1C_NS4_39AutoVectorizingCopyWithAssumedAlignmentILi128EEENS4_14SM90_TMA_STOREES1C_S1X_S1X_EEEvvEEEEvNT_6ParamsE:
        .type           _ZN7cutlass13device_kernelINS_4gemm6kernel13GemmUniversalIN4cute5tupleIJiiiiEEENS1_10collective13CollectiveMmaINS1_35MainloopSm100TmaUmmaWarpSpecializedILi4ELi2ELi4ENS5_IJNS4_1CILi1EEESB_SB_EEEEENS5_IJNSA_ILi64EEENSA_ILi256EEESE_EEENS_12float_e4m3_tENS5_IJlSB_lEEESH_SI_NS4_8TiledMMAINS4_8MMA_AtomIJNS4_10MMA_TraitsINS4_19SM100_MMA_F8F6F4_SSEJSH_SH_fSE_SF_NS4_17integral_constantINS4_4UMMA5MajorELSP_0EEESQ_NSN_INSO_7ScaleInELSR_0EEESS_EEEEEENS4_6LayoutISC_NS5_IJNSA_ILi0EEESW_SW_EEEEENS5_IJNS4_10UnderscoreESZ_SZ_EEEEENS4_13SM90_TMA_LOADENS4_14ComposedLayoutINS4_7SwizzleILi2ELi4ELi3EEENS4_18smem_ptr_flag_bitsILi8EEENSV_INS5_IJNSA_ILi8EEESE_EEENS5_IJSE_SB_EEEEEEEvNS4_8identityES12_S1C_vS1D_EENS_8epilogue10collective18CollectiveEpilogueINS1F_23Sm100TmaWarpSpecializedILi4ELi2ELi32ELb0ELb0EEEJSG_NS5_IJNSV_ISE_SB_EES1K_EEESH_SI_SH_SI_NS1F_6fusion15FusionCallbacksIS1J_NS1M_17LinearCombinationISH_fSH_fLNS_15FloatRoundStyleE2EEESG_S1L_JEEENS4_5SM1004TMEM4LOAD26SM100_TMEM_LOAD_16dp32b32xES12_S1C_NS4_39AutoVectorizingCopyWithAssumedAlignmentILi128EEENS4_14SM90_TMA_STOREES1C_S1X_S1X_EEEvvEEEEvNT_6ParamsE,@function
        .size           _ZN7cutlass13device_kernelINS_4gemm6kernel13GemmUniversalIN4cute5tupleIJiiiiEEENS1_10collective13CollectiveMmaINS1_35MainloopSm100TmaUmmaWarpSpecializedILi4ELi2ELi4ENS5_IJNS4_1CILi1EEESB_SB_EEEEENS5_IJNSA_ILi64EEENSA_ILi256EEESE_EEENS_12float_e4m3_tENS5_IJlSB_lEEESH_SI_NS4_8TiledMMAINS4_8MMA_AtomIJNS4_10MMA_TraitsINS4_19SM100_MMA_F8F6F4_SSEJSH_SH_fSE_SF_NS4_17integral_constantINS4_4UMMA5MajorELSP_0EEESQ_NSN_INSO_7ScaleInELSR_0EEESS_EEEEEENS4_6LayoutISC_NS5_IJNSA_ILi0EEESW_SW_EEEEENS5_IJNS4_10UnderscoreESZ_SZ_EEEEENS4_13SM90_TMA_LOADENS4_14ComposedLayoutINS4_7SwizzleILi2ELi4ELi3EEENS4_18smem_ptr_flag_bitsILi8EEENSV_INS5_IJNSA_ILi8EEESE_EEENS5_IJSE_SB_EEEEEEEvNS4_8identityES12_S1C_vS1D_EENS_8epilogue10collective18CollectiveEpilogueINS1F_23Sm100TmaWarpSpecializedILi4ELi2ELi32ELb0ELb0EEEJSG_NS5_IJNSV_ISE_SB_EES1K_EEESH_SI_SH_SI_NS1F_6fusion15FusionCallbacksIS1J_NS1M_17LinearCombinationISH_fSH_fLNS_15FloatRoundStyleE2EEESG_S1L_JEEENS4_5SM1004TMEM4LOAD26SM100_TMEM_LOAD_16dp32b32xES12_S1C_NS4_39AutoVectorizingCopyWithAssumedAlignmentILi128EEENS4_14SM90_TMA_STOREES1C_S1X_S1X_EEEvvEEEEvNT_6ParamsE,(.L_x_170 - _ZN7cutlass13device_kernelINS_4gemm6kernel13GemmUniversalIN4cute5tupleIJiiiiEEENS1_10collective13CollectiveMmaINS1_35MainloopSm100TmaUmmaWarpSpecializedILi4ELi2ELi4ENS5_IJNS4_1CILi1EEESB_SB_EEEEENS5_IJNSA_ILi64EEENSA_ILi256EEESE_EEENS_12float_e4m3_tENS5_IJlSB_lEEESH_SI_NS4_8TiledMMAINS4_8MMA_AtomIJNS4_10MMA_TraitsINS4_19SM100_MMA_F8F6F4_SSEJSH_SH_fSE_SF_NS4_17integral_constantINS4_4UMMA5MajorELSP_0EEESQ_NSN_INSO_7ScaleInELSR_0EEESS_EEEEEENS4_6LayoutISC_NS5_IJNSA_ILi0EEESW_SW_EEEEENS5_IJNS4_10UnderscoreESZ_SZ_EEEEENS4_13SM90_TMA_LOADENS4_14ComposedLayoutINS4_7SwizzleILi2ELi4ELi3EEENS4_18smem_ptr_flag_bitsILi8EEENSV_INS5_IJNSA_ILi8EEESE_EEENS5_IJSE_SB_EEEEEEEvNS4_8identityES12_S1C_vS1D_EENS_8epilogue10collective18CollectiveEpilogueINS1F_23Sm100TmaWarpSpecializedILi4ELi2ELi32ELb0ELb0EEEJSG_NS5_IJNSV_ISE_SB_EES1K_EEESH_SI_SH_SI_NS1F_6fusion15FusionCallbacksIS1J_NS1M_17LinearCombinationISH_fSH_fLNS_15FloatRoundStyleE2EEESG_S1L_JEEENS4_5SM1004TMEM4LOAD26SM100_TMEM_LOAD_16dp32b32xES12_S1C_NS4_39AutoVectorizingCopyWithAssumedAlignmentILi128EEENS4_14SM90_TMA_STOREES1C_S1X_S1X_EEEvvEEEEvNT_6ParamsE)
        .other          _ZN7cutlass13device_kernelINS_4gemm6kernel13GemmUniversalIN4cute5tupleIJiiiiEEENS1_10collective13CollectiveMmaINS1_35MainloopSm100TmaUmmaWarpSpecializedILi4ELi2ELi4ENS5_IJNS4_1CILi1EEESB_SB_EEEEENS5_IJNSA_ILi64EEENSA_ILi256EEESE_EEENS_12float_e4m3_tENS5_IJlSB_lEEESH_SI_NS4_8TiledMMAINS4_8MMA_AtomIJNS4_10MMA_TraitsINS4_19SM100_MMA_F8F6F4_SSEJSH_SH_fSE_SF_NS4_17integral_constantINS4_4UMMA5MajorELSP_0EEESQ_NSN_INSO_7ScaleInELSR_0EEESS_EEEEEENS4_6LayoutISC_NS5_IJNSA_ILi0EEESW_SW_EEEEENS5_IJNS4_10UnderscoreESZ_SZ_EEEEENS4_13SM90_TMA_LOADENS4_14ComposedLayoutINS4_7SwizzleILi2ELi4ELi3EEENS4_18smem_ptr_flag_bitsILi8EEENSV_INS5_IJNSA_ILi8EEESE_EEENS5_IJSE_SB_EEEEEEEvNS4_8identityES12_S1C_vS1D_EENS_8epilogue10collective18CollectiveEpilogueINS1F_23Sm100TmaWarpSpecializedILi4ELi2ELi32ELb0ELb0EEEJSG_NS5_IJNSV_ISE_SB_EES1K_EEESH_SI_SH_SI_NS1F_6fusion15FusionCallbacksIS1J_NS1M_17LinearCombinationISH_fSH_fLNS_15FloatRoundStyleE2EEESG_S1L_JEEENS4_5SM1004TMEM4LOAD26SM100_TMEM_LOAD_16dp32b32xES12_S1C_NS4_39AutoVectorizingCopyWithAssumedAlignmentILi128EEENS4_14SM90_TMA_STOREES1C_S1X_S1X_EEEvvEEEEvNT_6ParamsE,@"STO_CUDA_ENTRY STV_DEFAULT"
_ZN7cutlass13device_kernelINS_4gemm6kernel13GemmUniversalIN4cute5tupleIJiiiiEEENS1_10collective13CollectiveMmaINS1_35MainloopSm100TmaUmmaWarpSpecializedILi4ELi2ELi4ENS5_IJNS4_1CILi1EEESB_SB_EEEEENS5_IJNSA_ILi64EEENSA_ILi256EEESE_EEENS_12float_e4m3_tENS5_IJlSB_lEEESH_SI_NS4_8TiledMMAINS4_8MMA_AtomIJNS4_10MMA_TraitsINS4_19SM100_MMA_F8F6F4_SSEJSH_SH_fSE_SF_NS4_17integral_constantINS4_4UMMA5MajorELSP_0EEESQ_NSN_INSO_7ScaleInELSR_0EEESS_EEEEEENS4_6LayoutISC_NS5_IJNSA_ILi0EEESW_SW_EEEEENS5_IJNS4_10UnderscoreESZ_SZ_EEEEENS4_13SM90_TMA_LOADENS4_14ComposedLayoutINS4_7SwizzleILi2ELi4ELi3EEENS4_18smem_ptr_flag_bitsILi8EEENSV_INS5_IJNSA_ILi8EEESE_EEENS5_IJSE_SB_EEEEEEEvNS4_8identityES12_S1C_vS1D_EENS_8epilogue10collective18CollectiveEpilogueINS1F_23Sm100TmaWarpSpecializedILi4ELi2ELi32ELb0ELb0EEEJSG_NS5_IJNSV_ISE_SB_EES1K_EEESH_SI_SH_SI_NS1F_6fusion15FusionCallbacksIS1J_NS1M_17LinearCombinationISH_fSH_fLNS_15FloatRoundStyleE2EEESG_S1L_JEEENS4_5SM1004TMEM4LOAD26SM100_TMEM_LOAD_16dp32b32xES12_S1C_NS4_39AutoVectorizingCopyWithAssumedAlignmentILi128EEENS4_14SM90_TMA_STOREES1C_S1X_S1X_EEEvvEEEEvNT_6ParamsE:
[----:B------:R-:W1:Y:S01]  /*0000*/  LDC R1, c[0x0][0x37c] ;  /* 0x0000df00ff017b82 */ /* 0x000e620000000800 */
[----:B------:R-:W2:Y:S01]  /*0010*/  S2R R108, SR_TID.X ;  /* 0x00000000006c7919 */ /* 0x000ea20000002100 */
[----:B------:R-:W3:Y:S01]  /*0020*/  LDCU.64 UR4, c[0x0][0x890] ;  /* 0x00011200ff0477ac */ /* 0x000ee20008000a00 */
[----:B------:R-:W-:Y:S02]  /*0030*/  PRMT R96, RZ, 0x7610, R96 ;  /* 0x00007610ff607816 */ /* 0x000fe40000000060 */
[----:B------:R-:W-:Y:S01]  /*0040*/  ELECT P5, URZ, PT ;  /* 0x0000000000ff782f */ /* 0x000fe200038a0000 */
[----:B------:R-:W4:Y:S01]  /*0050*/  LDCU.64 UR46, c[0x0][0x358] ;  /* 0x00006b00ff2e77ac */ /* 0x000f220008000a00 */
[----:B---3--:R-:W-:-:S04]  /*0060*/  UISETP.NE.U32.AND UP0, UPT, UR4, URZ, UPT ;  /* 0x000000ff0400728c */ /* 0x008fc8000bf05070 */
[----:B------:R-:W-:Y:S01]  /*0070*/  UISETP.NE.AND.EX UP0, UPT, UR5, URZ, UPT, UP0 ;  /* 0x000000ff0500728c */ /* 0x000fe2000bf05300 */
[----:B--2---:R-:W-:-:S05]  /*0080*/  SHF.R.U32.HI R101, RZ, 0x5, R108 ;  /* 0x00000005ff657819 */ /* 0x004fca000001166c */
[----:B------:R-:W2:Y:S02]  /*0090*/  SHFL.IDX PT, R0, R101, RZ, 0x1f ;  /* 0x00001fff65007589 */ /* 0x000ea400000e0000 */
[----:B--2---:R-:W-:Y:S01]  /*00a0*/  R2UR UR8, R0 ;  /* 0x00000000000872ca */ /* 0x004fe200000e0000 */
[----:B-1--4-:R-:W-:-:S14]  /*00b0*/  BRA.U UP0, `(.L_x_0) ;  /* 0x00000001002c7547 */ /* 0x012fdc000b800000 */
[----:B------:R-:W1:Y:S02]  /*00c0*/  LDCU.64 UR6, c[0x0][0x888] ;  /* 0x00011100ff0677ac */ /* 0x000e640008000a00 */
[----:B-1----:R-:W-:-:S04]  /*00d0*/  UISETP.NE.U32.AND UP0, UPT, UR6, URZ, UPT ;  /* 0x000000ff0600728c */ /* 0x002fc8000bf05070 */
[----:B------:R-:W-:-:S09]  /*00e0*/  UISETP.NE.AND.EX UP0, UPT, UR7, URZ, UPT, UP0 ;  /* 0x000000ff0700728c */ /* 0x000fd2000bf05300 */
[----:B------:R-:W-:Y:S05]  /*00f0*/  BRA.U !UP0, `(.L_x_1) ;  /* 0x0000000108107547 */ /* 0x000fea000b800000 */
[----:B------:R-:W1:Y:S02]  /*0100*/  LDC.64 R2, c[0x0][0x888] ;  /* 0x00022200ff027b82 */ /* 0x000e640000000a00 */
[----:B-1----:R1:W5:Y:S01]  /*0110*/  LDG.E R49, desc[UR46][R2.64] ;  /* 0x0000002e02317981 */ /* 0x002362000c1e1900 */
[----:B------:R-:W-:Y:S01]  /*0120*/  HFMA2 R96, -RZ, RZ, 0, 5.9604644775390625e-08 ;  /* 0x00000001ff607431 */ /* 0x000fe200000001ff */
[----:B------:R-:W-:Y:S05]  /*0130*/  BRA `(.L_x_0) ;  /* 0x00000000000c7947 */ /* 0x000fea0003800000 */
.L_x_1:
[----:B------:R-:W1:Y:S01]  /*0140*/  LDCU UR6, c[0x0][0x880] ;  /* 0x00011000ff0677ac */ /* 0x000e620008000800 */
[----:B------:R-:W-:Y:S01]  /*0150*/  HFMA2 R96, -RZ, RZ, 0, 5.9604644775390625e-08 ;  /* 0x00000001ff607431 */ /* 0x000fe200000001ff */
[----:B-1----:R-:W-:-:S07]  /*0160*/  MOV R49, UR6 ;  /* 0x0000000600317c02 */ /* 0x002fce0008000f00 */
.L_x_0:
[----:B------:R-:W2:Y:S02]  /*0170*/  LDCU.64 UR6, c[0x0][0x8b0] ;  /* 0x00011600ff0677ac */ /* 0x000ea40008000a00 */
[----:B--2---:R-:W-:-:S04]  /*0180*/  UISETP.NE.U32.AND UP0, UPT, UR6, URZ, UPT ;  /* 0x000000ff0600728c */ /* 0x004fc8000bf05070 */
[----:B------:R-:W-:-:S09]  /*0190*/  UISETP.NE.AND.EX UP0, UPT, UR7, URZ, UPT, UP0 ;  /* 0x000000ff0700728c */ /* 0x000fd2000bf05300 */
[----:B------:R-:W-:Y:S05]  /*01a0*/  BRA.U UP0, `(.L_x_2) ;  /* 0x0000000100247547 */ /* 0x000fea000b800000 */
[----:B------:R-:W2:Y:S02]  /*01b0*/  LDCU.64 UR6, c[0x0][0x8a8] ;  /* 0x00011500ff0677ac */ /* 0x000ea40008000a00 */
[----:B--2---:R-:W-:-:S04]  /*01c0*/  UISETP.NE.U32.AND UP0, UPT, UR6, URZ, UPT ;  /* 0x000000ff0600728c */ /* 0x004fc8000bf05070 */
[----:B------:R-:W-:-:S09]  /*01d0*/  UISETP.NE.AND.EX UP0, UPT, UR7, URZ, UPT, UP0 ;  /* 0x000000ff0700728c */ /* 0x000fd2000bf05300 */
[----:B------:R-:W-:Y:S05]  /*01e0*/  BRA.U !UP0, `(.L_x_3) ;  /* 0x00000001080c7547 */ /* 0x000fea000b800000 */
[----:B-1----:R-:W1:Y:S02]  /*01f0*/  LDC.64 R2, c[0x0][0x8a8] ;  /* 0x00022a00ff027b82 */ /* 0x002e640000000a00 */
[----:B-1----:R2:W5:Y:S01]  /*0200*/  LDG.E R47, desc[UR46][R2.64] ;  /* 0x0000002e022f7981 */ /* 0x002562000c1e1900 */
[----:B------:R-:W-:Y:S05]  /*0210*/  BRA `(.L_x_2) ;  /* 0x0000000000087947 */ /* 0x000fea0003800000 */
.L_x_3:
[----:B------:R-:W2:Y:S02]  /*0220*/  LDCU UR6, c[0x0][0x8a0] ;  /* 0x00011400ff0677ac */ /* 0x000ea40008000800 */
[----:B--2---:R-:W-:Y:S02]  /*0230*/  MOV R47, UR6 ;  /* 0x00000006002f7c02 */ /* 0x004fe40008000f00 */
.L_x_2:
[----:B------:R-:W-:Y:S01]  /*0240*/  IMAD.U32 R0, RZ, RZ, UR8 ;  /* 0x00000008ff007e24 */ /* 0x000fe2000f8e00ff */
[----:B------:R-:W-:Y:S04]  /*0250*/  BSSY.RECONVERGENT B0, `(.L_x_4) ;  /* 0x000000c000007945 */ /* 0x000fe80003800200 */
[C---:B------:R-:W-:Y:S02]  /*0260*/  ISETP.NE.OR P1, PT, R0.reuse, 0x1, !P5 ;  /* 0x000000010000780c */ /* 0x040fe40006f25670 */
[----:B------:R-:W-:-:S11]  /*0270*/  ISETP.NE.OR P0, PT, R0, 0x3, !P5 ;  /* 0x000000030000780c */ /* 0x000fd60006f05670 */
[----:B------:R-:W-:Y:S05]  /*0280*/  @P1 BRA `(.L_x_5) ;  /* 0x0000000000201947 */ /* 0x000fea0003800000 */
[----:B------:R-:W3:Y:S02]  /*0290*/  LDCU.64 UR6, c[0x0][0x348] ;  /* 0x00006900ff0677ac */ /* 0x000ee40008000a00 */
[----:B---3--:R-:W-:Y:S02]  /*02a0*/  UIADD3 UR10, UP1, UPT, UR6, 0x80, URZ ;  /* 0x00000080060a7890 */ /* 0x008fe4000ff3e0ff */
[----:B------:R-:W-:Y:S02]  /*02b0*/  UIADD3 UR6, UP0, UPT, UR6, 0x180, URZ ;  /* 0x0000018006067890 */ /* 0x000fe4000ff1e0ff */
[----:B------:R-:W-:Y:S02]  /*02c0*/  UIADD3.X UR11, UPT, UPT, URZ, UR7, URZ, UP1, !UPT ;  /* 0x00000007ff0b7290 */ /* 0x000fe40008ffe4ff */
[----:B------:R-:W-:-:S07]  /*02d0*/  UIADD3.X UR7, UPT, UPT, URZ, UR7, URZ, UP0, !UPT ;  /* 0x00000007ff077290 */ /* 0x000fce00087fe4ff */
[----:B------:R3:W-:Y:S02]  /*02e0*/  UTMACCTL.PF [UR10] ;  /* 0x000000000a0079b9 */ /* 0x0007e40008040000 */
[----:B------:R3:W-:Y:S02]  /*02f0*/  UTMACCTL.PF [UR6] ;  /* 0x00000000060079b9 */ /* 0x0007e40008040000 */
[----:B---3--:R-:W-:Y:S01]  /*0300*/  NOP ;  /* 0x0000000000007918 */ /* 0x008fe20000000000 */
.L_x_5:
[----:B------:R-:W-:Y:S05]  /*0310*/  BSYNC.RECONVERGENT B0 ;  /* 0x0000000000007941 */ /* 0x000fea0003800200 */
.L_x_4:
[----:B------:R-:W-:Y:S04]  /*0320*/  BSSY.RECONVERGENT B0, `(.L_x_6) ;  /* 0x000000a000007945 */ /* 0x000fe80003800200 */
        /* <DEDUP_REMOVED lines=9> */
.L_x_7:
[----:B------:R-:W-:Y:S05]  /*03c0*/  BSYNC.RECONVERGENT B0 ;  /* 0x0000000000007941 */ /* 0x000fea0003800200 */
.L_x_6:
[----:B------:R-:W3:Y:S01]  /*03d0*/  LDCU.64 UR6, c[0x0][0x888] ;  /* 0x00011100ff0677ac */ /* 0x000ee20008000a00 */
[----:B------:R-:W-:Y:S02]  /*03e0*/  UISETP.EQ.U32.AND UP1, UPT, UR4, URZ, UPT ;  /* 0x000000ff0400728c */ /* 0x000fe4000bf22070 */
[----:B------:R-:W-:Y:S02]  /*03f0*/  UPLOP3.LUT UP2, UPT, UPT, UPT, UPT, 0x80, 0x8 ;  /* 0x000000000008789c */ /* 0x000fe40003f4f070 */
[----:B---3--:R-:W-:-:S04]  /*0400*/  UISETP.NE.U32.AND UP0, UPT, UR6, URZ, UPT ;  /* 0x000000ff0600728c */ /* 0x008fc8000bf05070 */
[----:B------:R-:W-:-:S04]  /*0410*/  UISETP.NE.AND.EX UP0, UPT, UR7, URZ, UPT, UP0 ;  /* 0x000000ff0700728c */ /* 0x000fc8000bf05300 */
[----:B------:R-:W-:-:S04]  /*0420*/  UISETP.EQ.OR.EX UP3, UPT, UR5, URZ, !UP0, UP1 ;  /* 0x000000ff0500728c */ /* 0x000fc8000c762710 */
[----:B------:R-:W-:-:S05]  /*0430*/  UP2UR UR50, UPR, URZ, 0x8 ;  /* 0x00000008ff327883 */ /* 0x000fca0008000000 */
[----:B------:R-:W-:Y:S07]  /*0440*/  BRA.U !UP3, `(.L_x_8) ;  /* 0x000000010b207547 */ /* 0x000fee000b800000 */
[----:B------:R-:W-:Y:S01]  /*0450*/  UISETP.NE.U32.AND UP2, UPT, UR4, URZ, UPT ;  /* 0x000000ff0400728c */ /* 0x000fe2000bf45070 */
[----:B-----5:R-:W-:Y:S01]  /*0460*/  FSETP.NEU.AND P0, PT, R49, RZ, PT ;  /* 0x000000ff3100720b */ /* 0x020fe20003f0d000 */
[----:B------:R-:W-:Y:S02]  /*0470*/  USEL UR4, URZ, 0xffffffff, UP0 ;  /* 0xffffffffff047887 */ /* 0x000fe40008000000 */
[----:B------:R-:W-:-:S10]  /*0480*/  UISETP.NE.AND.EX UP2, UPT, UR5, URZ, UPT, UP2 ;  /* 0x000000ff0500728c */ /* 0x000fd4000bf45320 */
[----:B------:R-:W-:Y:S01]  /*0490*/  VOTEU.ANY UP1, P0 ;  /* 0x0000000000ff7886 */ /* 0x000fe20000020100 */
[----:B------:R-:W-:-:S04]  /*04a0*/  @!UP2 USEL UR4, URZ, 0xffffffff, UP1 ;  /* 0xffffffffff04a887 */ /* 0x000fc80008800000 */
[----:B------:R-:W-:-:S04]  /*04b0*/  ULOP3.LUT UR4, UR4, 0x1, URZ, 0xc0, !UPT ;  /* 0x0000000104047892 */ /* 0x000fc8000f8ec0ff */
[----:B------:R-:W-:-:S11]  /*04c0*/  UISETP.NE.U32.AND UP2, UPT, UR4, 0x1, UPT ;  /* 0x000000010400788c */ /* 0x000fd6000bf45070 */
.L_x_8:
[----:B-12---:R-:W1:Y:S01]  /*04d0*/  SHFL.IDX PT, R2, R101, RZ, 0x1f ;  /* 0x00001fff65027589 */ /* 0x006e6200000e0000 */
[----:B------:R-:W-:-:S04]  /*04e0*/  UISETP.NE.AND UP1, UPT, UR8, 0x2, UPT ;  /* 0x000000020800788c */ /* 0x000fc8000bf25270 */
[----:B------:R-:W-:Y:S01]  /*04f0*/  USEL UR6, URZ, 0x1, UP1 ;  /* 0x00000001ff067887 */ /* 0x000fe20008800000 */
[----:B-1----:R-:W-:-:S13]  /*0500*/  ISETP.NE.AND P0, PT, R2, RZ, PT ;  /* 0x000000ff0200720c */ /* 0x002fda0003f05270 */
[----:B------:R-:W-:Y:S05]  /*0510*/  @P0 BRA `(.L_x_9) ;  /* 0x0000000000480947 */ /* 0x000fea0003800000 */
[----:B------:R-:W1:Y:S01]  /*0520*/  S2UR UR5, SR_CgaCtaId ;  /* 0x00000000000579c3 */ /* 0x000e620000008800 */
[----:B------:R-:W-:Y:S01]  /*0530*/  UMOV UR7, 0x400 ;  /* 0x0000040000077882 */ /* 0x000fe20000000000 */
[----:B------:R-:W-:Y:S01]  /*0540*/  UMOV UR4, 0x1 ;  /* 0x0000000100047882 */ /* 0x000fe20000000000 */
[----:B------:R-:W-:Y:S01]  /*0550*/  ELECT P0, URZ, PT ;  /* 0x0000000000ff782f */ /* 0x000fe20003800000 */
[----:B------:R-:W-:-:S04]  /*0560*/  UIADD3 UR10, UPT, UPT, -UR4, 0x100000, URZ ;  /* 0x00100000040a7890 */ /* 0x000fc8000fffe1ff */
[----:B------:R-:W-:Y:S02]  /*0570*/  USHF.L.U32 UR11, UR10, 0xb, URZ ;  /* 0x0000000b0a0b7899 */ /* 0x000fe400080006ff */
[----:B------:R-:W-:Y:S02]  /*0580*/  USHF.L.U32 UR10, UR10, 0x1, URZ ;  /* 0x000000010a0a7899 */ /* 0x000fe400080006ff */
[----:B-1----:R-:W-:Y:S01]  /*0590*/  ULEA UR5, UR5, UR7, 0x18 ;  /* 0x0000000705057291 */ /* 0x002fe2000f8ec0ff */
[----:B------:R-:W1:Y:S11]  /*05a0*/  FENCE.VIEW.ASYNC.S ;  /* 0x00000000000073c6 */ /* 0x000e760000000000 */
[----:B-1----:R1:W2:Y:S01]  /*05b0*/  SYNCS.EXCH.64 URZ, [UR5], UR10 ;  /* 0x0000000a05ff75b2 */ /* 0x0022a20008000100 */
[----:B------:R1:W3:Y:S01]  /*05c0*/  SYNCS.EXCH.64 URZ, [UR5+0x20], UR10 ;  /* 0x0000200a05ff75b2 */ /* 0x0002e20008000100 */
[----:B------:R1:W4:Y:S01]  /*05d0*/  SYNCS.EXCH.64 URZ, [UR5+0x8], UR10 ;  /* 0x0000080a05ff75b2 */ /* 0x0003220008000100 */
[----:B------:R1:W1:Y:S01]  /*05e0*/  SYNCS.EXCH.64 URZ, [UR5+0x28], UR10 ;  /* 0x0000280a05ff75b2 */ /* 0x0002620008000100 */
[----:B------:R1:W1:Y:S01]  /*05f0*/  SYNCS.EXCH.64 URZ, [UR5+0x10], UR10 ;  /* 0x0000100a05ff75b2 */ /* 0x0002620008000100 */
[----:B------:R1:W1:Y:S01]  /*0600*/  SYNCS.EXCH.64 URZ, [UR5+0x30], UR10 ;  /* 0x0000300a05ff75b2 */ /* 0x0002620008000100 */
[----:B------:R1:W1:Y:S01]  /*0610*/  SYNCS.EXCH.64 URZ, [UR5+0x18], UR10 ;  /* 0x0000180a05ff75b2 */ /* 0x0002620008000100 */
[----:B------:R1:W1:Y:S01]  /*0620*/  SYNCS.EXCH.64 URZ, [UR5+0x38], UR10 ;  /* 0x0000380a05ff75b2 */ /* 0x0002620008000100 */
[----:B------:R-:W-:Y:S01]  /*0630*/  NOP ;  /* 0x0000000000007918 */ /* 0x000fe20000000000 */
.L_x_9:
[----:B------:R-:W2:Y:S01]  /*0640*/  SHFL.IDX PT, R2, R101, RZ, 0x1f ;  /* 0x00001fff65027589 */ /* 0x000ea200000e0000 */
[----:B------:R-:W-:Y:S01]  /*0650*/  NOP ;  /* 0x0000000000007918 */ /* 0x000fe20000000000 */
[----:B--2---:R-:W-:-:S13]  /*0660*/  ISETP.NE.AND P0, PT, R2, 0x1, PT ;  /* 0x000000010200780c */ /* 0x004fda0003f05270 */
[----:B------:R-:W-:Y:S05]  /*0670*/  @P0 BRA `(.L_x_10) ;  /* 0x0000000000580947 */ /* 0x000fea0003800000 */
[----:B------:R-:W2:Y:S01]  /*0680*/  S2UR UR7, SR_CgaCtaId ;  /* 0x00000000000779c3 */ /* 0x000ea20000008800 */
[----:B------:R-:W-:Y:S01]  /*0690*/  UMOV UR9, 0x400 ;  /* 0x0000040000097882 */ /* 0x000fe20000000000 */
[----:B-1----:R-:W-:Y:S01]  /*06a0*/  UMOV UR5, 0x20 ;  /* 0x0000002000057882 */ /* 0x002fe20000000000 */
[----:B------:R-:W-:Y:S01]  /*06b0*/  UMOV UR4, 0x80 ;  /* 0x0000008000047882 */ /* 0x000fe20000000000 */
[----:B------:R-:W-:-:S04]  /*06c0*/  UIADD3 UR10, UPT, UPT, -UR5, 0x100000, URZ ;  /* 0x00100000050a7890 */ /* 0x000fc8000fffe1ff */
[----:B------:R-:W-:Y:S02]  /*06d0*/  USHF.L.U32 UR11, UR10, 0xb, URZ ;  /* 0x0000000b0a0b7899 */ /* 0x000fe400080006ff */
[----:B------:R-:W-:Y:S02]  /*06e0*/  USHF.L.U32 UR10, UR10, 0x1, URZ ;  /* 0x000000010a0a7899 */ /* 0x000fe400080006ff */
[----:B------:R-:W-:-:S04]  /*06f0*/  UIADD3 UR4, UPT, UPT, -UR4, 0x100000, URZ ;  /* 0x0010000004047890 */ /* 0x000fc8000fffe1ff */
[----:B------:R-:W-:Y:S02]  /*0700*/  USHF.L.U32 UR5, UR4, 0xb, URZ ;  /* 0x0000000b04057899 */ /* 0x000fe400080006ff */
[----:B------:R-:W-:Y:S01]  /*0710*/  USHF.L.U32 UR4, UR4, 0x1, URZ ;  /* 0x0000000104047899 */ /* 0x000fe200080006ff */
[----:B------:R-:W-:Y:S01]  /*0720*/  ELECT P0, URZ, PT ;  /* 0x0000000000ff782f */ /* 0x000fe20003800000 */
[----:B--2---:R-:W-:Y:S01]  /*0730*/  ULEA UR7, UR7, UR9, 0x18 ;  /* 0x0000000907077291 */ /* 0x004fe2000f8ec0ff */
[----:B------:R-:W1:Y:S11]  /*0740*/  FENCE.VIEW.ASYNC.S ;  /* 0x00000000000073c6 */ /* 0x000e760000000000 */
[----:B-1----:R2:W1:Y:S01]  /*0750*/  SYNCS.EXCH.64 URZ, [UR7+0x40], UR10 ;  /* 0x0000400a07ff75b2 */ /* 0x0024620008000100 */
[----:B------:R2:W1:Y:S01]  /*0760*/  SYNCS.EXCH.64 URZ, [UR7+0x60], UR4 ;  /* 0x0000600407ff75b2 */ /* 0x0004620008000100 */
[----:B------:R2:W1:Y:S01]  /*0770*/  SYNCS.EXCH.64 URZ, [UR7+0x48], UR10 ;  /* 0x0000480a07ff75b2 */ /* 0x0004620008000100 */
[----:B------:R2:W1:Y:S01]  /*0780*/  SYNCS.EXCH.64 URZ, [UR7+0x68], UR4 ;  /* 0x0000680407ff75b2 */ /* 0x0004620008000100 */
[----:B------:R2:W1:Y:S01]  /*0790*/  SYNCS.EXCH.64 URZ, [UR7+0x50], UR10 ;  /* 0x0000500a07ff75b2 */ /* 0x0004620008000100 */
[----:B------:R2:W1:Y:S01]  /*07a0*/  SYNCS.EXCH.64 URZ, [UR7+0x70], UR4 ;  /* 0x0000700407ff75b2 */ /* 0x0004620008000100 */
[----:B------:R2:W1:Y:S01]  /*07b0*/  SYNCS.EXCH.64 URZ, [UR7+0x58], UR10 ;  /* 0x0000580a07ff75b2 */ /* 0x0004620008000100 */
[----:B------:R2:W1:Y:S02]  /*07c0*/  SYNCS.EXCH.64 URZ, [UR7+0x78], UR4 ;  /* 0x0000780407ff75b2 */ /* 0x0004640008000100 */
[----:B--2---:R-:W-:Y:S01]  /*07d0*/  NOP ;  /* 0x0000000000007918 */ /* 0x004fe20000000000 */
.L_x_10:
[----:B------:R-:W2:Y:S01]  /*07e0*/  SHFL.IDX PT, R2, R101, RZ, 0x1f ;  /* 0x00001fff65027589 */ /* 0x000ea200000e0000 */
[----:B------:R-:W-:Y:S01]  /*07f0*/  NOP ;  /* 0x0000000000007918 */ /* 0x000fe20000000000 */
[----:B--2---:R-:W-:-:S13]  /*0800*/  ISETP.NE.AND P0, PT, R2, 0x3, PT ;  /* 0x000000030200780c */ /* 0x004fda0003f05270 */
[----:B------:R-:W-:Y:S05]  /*0810*/  @P0 BRA `(.L_x_11) ;  /* 0x0000000000300947 */ /* 0x000fea0003800000 */
[----:B-1----:R-:W1:Y:S01]  /*0820*/  S2UR UR5, SR_CgaCtaId ;  /* 0x00000000000579c3 */ /* 0x002e620000008800 */
        /* <DEDUP_REMOVED lines=8> */
[----:B-1----:R2:W1:Y:S01]  /*08b0*/  SYNCS.EXCH.64 URZ, [UR5+0x80], UR10 ;  /* 0x0000800a05ff75b2 */ /* 0x0024620008000100 */
[----:B------:R2:W1:Y:S02]  /*08c0*/  SYNCS.EXCH.64 URZ, [UR5+0x88], UR10 ;  /* 0x0000880a05ff75b2 */ /* 0x0004640008000100 */
[----:B--2---:R-:W-:Y:S01]  /*08d0*/  NOP ;  /* 0x0000000000007918 */ /* 0x004fe20000000000 */
.L_x_11:
[----:B------:R-:W2:Y:S01]  /*08e0*/  SHFL.IDX PT, R2, R101, RZ, 0x1f ;  /* 0x00001fff65027589 */ /* 0x000ea200000e0000 */
[----:B------:R-:W-:Y:S01]  /*08f0*/  NOP ;  /* 0x0000000000007918 */ /* 0x000fe20000000000 */
[----:B--2---:R-:W-:-:S13]  /*0900*/  ISETP.NE.AND P0, PT, R2, 0x4, PT ;  /* 0x000000040200780c */ /* 0x004fda0003f05270 */
[----:B------:R-:W-:Y:S05]  /*0910*/  @P0 BRA `(.L_x_12) ;  /* 0x00000000004c0947 */ /* 0x000fea0003800000 */
[----:B-1----:R-:W1:Y:S01]  /*0920*/  S2UR UR5, SR_CgaCtaId ;  /* 0x00000000000579c3 */ /* 0x002e620000008800 */
[----:B------:R-:W-:Y:S01]  /*0930*/  UMOV UR9, 0x100 ;  /* 0x0000010000097882 */ /* 0x000fe20000000000 */
[----:B------:R-:W-:Y:S01]  /*0940*/  UMOV UR7, 0x400 ;  /* 0x0000040000077882 */ /* 0x000fe20000000000 */
[----:B------:R-:W-:Y:S01]  /*0950*/  USEL UR9, UR9, 0xe0, UP2 ;  /* 0x000000e009097887 */ /* 0x000fe20009000000 */
[----:B------:R-:W-:Y:S01]  /*0960*/  UMOV UR4, 0x1 ;  /* 0x0000000100047882 */ /* 0x000fe20000000000 */
[----:B------:R-:W-:Y:S01]  /*0970*/  ELECT P0, URZ, PT ;  /* 0x0000000000ff782f */ /* 0x000fe20003800000 */
[----:B------:R-:W-:-:S04]  /*0980*/  UIADD3 UR10, UPT, UPT, -UR4, 0x100000, URZ ;  /* 0x00100000040a7890 */ /* 0x000fc8000fffe1ff */
[----:B------:R-:W-:Y:S02]  /*0990*/  USHF.L.U32 UR11, UR10, 0xb, URZ ;  /* 0x0000000b0a0b7899 */ /* 0x000fe400080006ff */
[----:B------:R-:W-:Y:S02]  /*09a0*/  USHF.L.U32 UR10, UR10, 0x1, URZ ;  /* 0x000000010a0a7899 */ /* 0x000fe400080006ff */
[----:B------:R-:W-:-:S04]  /*09b0*/  UIADD3 UR12, UPT, UPT, -UR9, 0x100000, URZ ;  /* 0x00100000090c7890 */ /* 0x000fc8000fffe1ff */
[----:B------:R-:W-:Y:S02]  /*09c0*/  USHF.L.U32 UR13, UR12, 0xb, URZ ;  /* 0x0000000b0c0d7899 */ /* 0x000fe400080006ff */
[----:B------:R-:W-:Y:S02]  /*09d0*/  USHF.L.U32 UR12, UR12, 0x1, URZ ;  /* 0x000000010c0c7899 */ /* 0x000fe400080006ff */
[----:B-1----:R-:W-:Y:S01]  /*09e0*/  ULEA UR5, UR5, UR7, 0x18 ;  /* 0x0000000705057291 */ /* 0x002fe2000f8ec0ff */
[----:B------:R-:W1:Y:S11]  /*09f0*/  FENCE.VIEW.ASYNC.S ;  /* 0x00000000000073c6 */ /* 0x000e760000000000 */
[----:B-1----:R2:W1:Y:S01]  /*0a00*/  SYNCS.EXCH.64 URZ, [UR5+0x90], UR10 ;  /* 0x0000900a05ff75b2 */ /* 0x0024620008000100 */
[----:B------:R2:W1:Y:S01]  /*0a10*/  SYNCS.EXCH.64 URZ, [UR5+0xa0], UR12 ;  /* 0x0000a00c05ff75b2 */ /* 0x0004620008000100 */
[----:B------:R2:W1:Y:S01]  /*0a20*/  SYNCS.EXCH.64 URZ, [UR5+0x98], UR10 ;  /* 0x0000980a05ff75b2 */ /* 0x0004620008000100 */
[----:B------:R2:W1:Y:S02]  /*0a30*/  SYNCS.EXCH.64 URZ, [UR5+0xa8], UR12 ;  /* 0x0000a80c05ff75b2 */ /* 0x0004640008000100 */
[----:B--2---:R-:W-:Y:S01]  /*0a40*/  NOP ;  /* 0x0000000000007918 */ /* 0x004fe20000000000 */
.L_x_12:
        /* <DEDUP_REMOVED lines=26> */
.L_x_13:
        /* <DEDUP_REMOVED lines=18> */
.L_x_14:
[----:B-1----:R-:W1:Y:S01]  /*0d10*/  S2UR UR5, SR_CTAID.X ;  /* 0x00000000000579c3 */ /* 0x002e620000002500 */
[----:B------:R-:W-:-:S05]  /*0d20*/  CS2R.32 R95, SR_CgaSize ;  /* 0x00000000005f7805 */ /* 0x000fca0000008a00 */
[----:B------:R-:W-:-:S05]  /*0d30*/  IMAD R95, R95, -0xa0, RZ ;  /* 0xffffff605f5f7824 */ /* 0x000fca00078e02ff */
[----:B------:R-:W-:-:S14]  /*0d40*/  R2UR UR9, R95 ;  /* 0x000000005f0972ca */ /* 0x000fdc00000e0000 */
[----:B------:R-:W2:Y:S01]  /*0d50*/  LDCU UR9, c[0x0][UR9+0x2b0] ;  /* 0x00005600090977ac */ /* 0x000ea20008000800 */
[----:B------:R-:W-:Y:S01]  /*0d60*/  NOP ;  /* 0x0000000000007918 */ /* 0x000fe20000000000 */
[----:B------:R-:W-:-:S05]  /*0d70*/  CS2R.32 R95, SR_CgaSize ;  /* 0x00000000005f7805 */ /* 0x000fca0000008a00 */
[----:B------:R-:W-:-:S05]  /*0d80*/  IMAD R95, R95, -0xa0, RZ ;  /* 0xffffff605f5f7824 */ /* 0x000fca00078e02ff */
[----:B------:R-:W-:-:S14]  /*0d90*/  R2UR UR7, R95 ;  /* 0x000000005f0772ca */ /* 0x000fdc00000e0000 */
[----:B------:R-:W3:Y:S01]  /*0da0*/  LDCU UR7, c[0x0][UR7+0x2b4] ;  /* 0x00005680070777ac */ /* 0x000ee20008000800 */
[----:B------:R-:W4:Y:S08]  /*0db0*/  S2UR UR4, SR_CTAID.Y ;  /* 0x00000000000479c3 */ /* 0x000f300000002600 */
[----:B------:R-:W3:Y:S01]  /*0dc0*/  LDC R10, c[0x0][0xb24] ;  /* 0x0002c900ff0a7b82 */ /* 0x000ee20000000800 */
[----:B-1----:R-:W-:-:S02]  /*0dd0*/  I2FP.F32.U32 R95, UR5 ;  /* 0x00000005005f7c45 */ /* 0x002fc40008201000 */
[----:B------:R-:W-:-:S05]  /*0de0*/  CS2R.32 R3, SR_CgaSize ;  /* 0x0000000000037805 */ /* 0x000fca0000008a00 */
[----:B------:R-:W-:-:S06]  /*0df0*/  IMAD R3, R3, -0xa0, RZ ;  /* 0xffffff6003037824 */ /* 0x000fcc00078e02ff */
[----:B------:R-:W1:Y:S01]  /*0e00*/  LDC R3, c[0x0][R3+0x2a0] ;  /* 0x0000a80003037b82 */ /* 0x000e620000000800 */
[----:B------:R-:W-:Y:S01]  /*0e10*/  MOV R15, UR5 ;  /* 0x00000005000f7c02 */ /* 0x000fe20008000f00 */
[----:B--2---:R-:W-:Y:S01]  /*0e20*/  FMUL R95, R95, UR9 ;  /* 0x000000095f5f7c20 */ /* 0x004fe20008400000 */
[----:B----4-:R-:W-:Y:S02]  /*0e30*/  I2FP.F32.U32 R94, UR4 ;  /* 0x00000004005e7c45 */ /* 0x010fe40008201000 */
[----:B------:R-:W-:-:S05]  /*0e40*/  CS2R.32 R2, SR_CgaSize ;  /* 0x0000000000027805 */ /* 0x000fca0000008a00 */
[----:B------:R-:W-:-:S06]  /*0e50*/  IMAD R2, R2, -0xa0, RZ ;  /* 0xffffff6002027824 */ /* 0x000fcc00078e02ff */
[----:B------:R-:W2:Y:S01]  /*0e60*/  LDC R2, c[0x0][R2+0x2a4] ;  /* 0x0000a90002027b82 */ /* 0x000ea20000000800 */
[----:B------:R-:W-:Y:S01]  /*0e70*/  MOV R14, UR4 ;  /* 0x00000004000e7c02 */ /* 0x000fe20008000f00 */
[----:B------:R-:W4:Y:S01]  /*0e80*/  F2I.U32.TRUNC.NTZ R95, R95 ;  /* 0x0000005f005f7305 */ /* 0x000f22000020f000 */
[----:B---3--:R-:W-:-:S05]  /*0e90*/  FMUL R94, R94, UR7 ;  /* 0x000000075e5e7c20 */ /* 0x008fca0008400000 */
[----:B------:R-:W-:Y:S01]  /*0ea0*/  BAR.SYNC.DEFER_BLOCKING 0x0 ;  /* 0x0000000000007b1d */ /* 0x000fe20000010000 */
[----:B------:R-:W-:-:S05]  /*0eb0*/  ISETP.GE.AND P0, PT, R10, 0x1, PT ;  /* 0x000000010a00780c */ /* 0x000fca0003f06270 */
[----:B------:R-:W3:Y:S02]  /*0ec0*/  F2I.U32.TRUNC.NTZ R94, R94 ;  /* 0x0000005e005e7305 */ /* 0x000ee4000020f000 */
[----:B------:R-:W2:Y:S01]  /*0ed0*/  S2UR UR36, SR_CTAID.Z ;  /* 0x00000000002479c3 */ /* 0x000ea20000002700 */
[----:B----4-:R-:W-:-:S05]  /*0ee0*/  IADD3 R95, PT, PT, -R95, RZ, RZ ;  /* 0x000000ff5f5f7210 */ /* 0x010fca0007ffe1ff */
[----:B-1----:R-:W-:Y:S01]  /*0ef0*/  IMAD R95, R3, R95, UR5 ;  /* 0x00000005035f7e24 */ /* 0x002fe2000f8e025f */
[----:B---3--:R-:W-:-:S05]  /*0f00*/  IADD3 R94, PT, PT, -R94, RZ, RZ ;  /* 0x000000ff5e5e7210 */ /* 0x008fca0007ffe1ff */
[----:B--2---:R-:W-:Y:S01]  /*0f10*/  IMAD R94, R2, R94, UR4 ;  /* 0x00000004025e7e24 */ /* 0x004fe2000f8e025e */
[----:B------:R-:W-:Y:S06]  /*0f20*/  @!P0 BRA `(.L_x_15) ;  /* 0x0000000000b88947 */ /* 0x000fec0003800000 */
[----:B------:R-:W1:Y:S01]  /*0f30*/  LDC.64 R4, c[0x0][0xb18] ;  /* 0x0002c600ff047b82 */ /* 0x000e620000000a00 */
[----:B------:R-:W-:-:S07]  /*0f40*/  ISETP.NE.AND P0, PT, R10, 0x1, PT ;  /* 0x000000010a00780c */ /* 0x000fce0003f05270 */
[----:B------:R-:W2:Y:S08]  /*0f50*/  LDC R9, c[0x0][0xb0c] ;  /* 0x0002c300ff097b82 */ /* 0x000eb00000000800 */
[----:B------:R-:W3:Y:S08]  /*0f60*/  LDC R12, c[0x0][0x370] ;  /* 0x0000dc00ff0c7b82 */ /* 0x000ef00000000800 */
[----:B------:R-:W4:Y:S01]  /*0f70*/  LDC R11, c[0x0][0x374] ;  /* 0x0000dd00ff0b7b82 */ /* 0x000f220000000800 */
[----:B-1----:R-:W-:-:S07]  /*0f80*/  ISETP.NE.AND P1, PT, R4, 0x1, PT ;  /* 0x000000010400780c */ /* 0x002fce0003f25270 */
[----:B------:R-:W3:Y:S01]  /*0f90*/  LDC.64 R6, c[0x0][0xb10] ;  /* 0x0002c400ff067b82 */ /* 0x000ee20000000a00 */
[----:B--2---:R-:W-:-:S07]  /*0fa0*/  ISETP.NE.AND P2, PT, R9, 0x1, PT ;  /* 0x000000010900780c */ /* 0x004fce0003f45270 */
[----:B------:R-:W1:Y:S08]  /*0fb0*/  LDC R8, c[0x0][0xb20] ;  /* 0x0002c800ff087b82 */ /* 0x000e700000000800 */
[----:B------:R-:W2:Y:S01]  /*0fc0*/  LDC.64 R2, c[0x0][0xb28] ;  /* 0x0002ca00ff027b82 */ /* 0x000ea20000000a00 */
[----:B----4-:R-:W-:-:S04]  /*0fd0*/  IMAD.HI.U32 R13, R11, R5, RZ ;  /* 0x000000050b0d7227 */ /* 0x010fc800078e00ff */
[----:B------:R-:W-:-:S04]  /*0fe0*/  IMAD.HI.U32 R5, R14, R5, RZ ;  /* 0x000000050e057227 */ /* 0x000fc800078e00ff */
[----:B---3--:R-:W-:-:S05]  /*0ff0*/  IMAD.HI.U32 R16, R12, R6, RZ ;  /* 0x000000060c107227 */ /* 0x008fca00078e00ff */
[-C--:B------:R-:W-:Y:S01]  /*1000*/  @P2 SHF.R.U32.HI R12, RZ, R7.reuse, R16 ;  /* 0x00000007ff0c2219 */ /* 0x080fe20000011610 */
[----:B------:R-:W-:Y:S01]  /*1010*/  IMAD.HI.U32 R16, R15, R6, RZ ;  /* 0x000000060f107227 */ /* 0x000fe200078e00ff */
[-C--:B-1----:R-:W-:Y:S02]  /*1020*/  @P1 SHF.R.U32.HI R11, RZ, R8.reuse, R13 ;  /* 0x00000008ff0b1219 */ /* 0x082fe4000001160d */
[----:B------:R-:W-:Y:S02]  /*1030*/  SHF.R.U32.HI R5, RZ, R8, R5 ;  /* 0x00000008ff057219 */ /* 0x000fe40000011605 */
[----:B------:R-:W-:Y:S02]  /*1040*/  SHF.R.U32.HI R16, RZ, R7, R16 ;  /* 0x00000007ff107219 */ /* 0x000fe40000011610 */
[----:B------:R-:W-:Y:S01]  /*1050*/  SEL R5, R14, R5, !P1 ;  /* 0x000000050e057207 */ /* 0x000fe20004800000 */
[----:B--2---:R-:W-:Y:S01]  /*1060*/  IMAD.HI.U32 R13, R11, R2, RZ ;  /* 0x000000020b0d7227 */ /* 0x004fe200078e00ff */
[----:B------:R-:W-:-:S03]  /*1070*/  SEL R16, R15, R16, !P2 ;  /* 0x000000100f107207 */ /* 0x000fc60005000000 */
[----:B------:R-:W-:Y:S01]  /*1080*/  IMAD.HI.U32 R6, R12, R2, RZ ;  /* 0x000000020c067227 */ /* 0x000fe200078e00ff */
[----:B------:R-:W-:-:S04]  /*1090*/  @P0 SHF.R.U32.HI R11, RZ, R3, R13 ;  /* 0x00000003ff0b0219 */ /* 0x000fc8000001160d */
[----:B------:R-:W-:Y:S01]  /*10a0*/  @P0 SHF.R.U32.HI R12, RZ, R3, R6 ;  /* 0x00000003ff0c0219 */ /* 0x000fe20000011606 */
[----:B------:R-:W-:-:S04]  /*10b0*/  IMAD R11, R11, R10, RZ ;  /* 0x0000000a0b0b7224 */ /* 0x000fc800078e02ff */
[----:B------:R-:W-:Y:S01]  /*10c0*/  IMAD R6, R12, R10, RZ ;  /* 0x0000000a0c067224 */ /* 0x000fe200078e02ff */
[----:B------:R-:W-:-:S04]  /*10d0*/  ISETP.GE.AND P1, PT, R5, R11, PT ;  /* 0x0000000b0500720c */ /* 0x000fc80003f26270 */
[----:B------:R-:W-:Y:S01]  /*10e0*/  ISETP.GE.OR P1, PT, R16, R6, P1 ;  /* 0x000000061000720c */ /* 0x000fe20000f26670 */
[----:B------:R-:W-:-:S05]  /*10f0*/  IMAD.HI.U32 R6, R5, R2, RZ ;  /* 0x0000000205067227 */ /* 0x000fca00078e00ff */
[----:B------:R-:W-:-:S04]  /*1100*/  SHF.R.U32.HI R6, RZ, R3, R6 ;  /* 0x00000003ff067219 */ /* 0x000fc80000011606 */
[----:B------:R-:W-:-:S03]  /*1110*/  SEL R6, R5, R6, !P0 ;  /* 0x0000000605067207 */ /* 0x000fc60004000000 */
[----:B------:R-:W-:Y:S01]  /*1120*/  @!P1 IMAD.HI.U32 R7, R16, R2, RZ ;  /* 0x0000000210079227 */ /* 0x000fe200078e00ff */
[----:B------:R-:W-:-:S04]  /*1130*/  IADD3 R2, PT, PT, -R6, RZ, RZ ;  /* 0x000000ff06027210 */ /* 0x000fc80007ffe1ff */
[----:B------:R-:W-:Y:S01]  /*1140*/  @!P1 SHF.R.U32.HI R3, RZ, R3, R7 ;  /* 0x00000003ff039219 */ /* 0x000fe20000011607 */
[----:B------:R-:W-:Y:S01]  /*1150*/  IMAD R2, R10, R2, R5 ;  /* 0x000000020a027224 */ /* 0x000fe200078e0205 */
[----:B------:R-:W-:Y:S02]  /*1160*/  IADD3 R7, PT, PT, -R5, RZ, RZ ;  /* 0x000000ff05077210 */ /* 0x000fe40007ffe1ff */
[----:B------:R-:W-:-:S03]  /*1170*/  @!P1 SEL R3, R16, R3, !P0 ;  /* 0x0000000310039207 */ /* 0x000fc60004000000 */
[----:B------:R-:W-:Y:S02]  /*1180*/  IMAD R7, R4, R7, R14 ;  /* 0x0000000704077224 */ /* 0x000fe400078e020e */
[--C-:B------:R-:W-:Y:S02]  /*1190*/  @!P1 IMAD.IADD R6, R6, 0x1, -R3.reuse ;  /* 0x0000000106069824 */ /* 0x100fe400078e0a03 */
[----:B------:R-:W-:Y:S01]  /*11a0*/  @!P1 IMAD R3, R2, R12, R3 ;  /* 0x0000000c02039224 */ /* 0x000fe200078e0203 */
[----:B------:R-:W-:Y:S01]  /*11b0*/  IADD3 R2, PT, PT, -R16, RZ, RZ ;  /* 0x000000ff10027210 */ /* 0x000fe20007ffe1ff */
[----:B------:R-:W-:Y:S02]  /*11c0*/  @!P1 IMAD R5, R6, R10, R16 ;  /* 0x0000000a06059224 */ /* 0x000fe400078e0210 */
[----:B------:R-:W-:Y:S02]  /*11d0*/  @!P1 IMAD.MOV.U32 R16, RZ, RZ, R3 ;  /* 0x000000ffff109224 */ /* 0x000fe400078e0003 */
[----:B------:R-:W-:-:S02]  /*11e0*/  IMAD R2, R9, R2, R15 ;  /* 0x0000000209027224 */ /* 0x000fc400078e020f */
[----:B------:R-:W-:Y:S02]  /*11f0*/  IMAD R14, R5, R4, R7 ;  /* 0x00000004050e7224 */ /* 0x000fe400078e0207 */
[----:B------:R-:W-:Y:S02]  /*1200*/  IMAD R15, R16, R9, R2 ;  /* 0x00000009100f7224 */ /* 0x000fe400078e0202 */
.L_x_15:
[----:B------:R-:W1:Y:S01]  /*1210*/  LDCU UR4, c[0x0][0xb30] ;  /* 0x00016600ff0477ac */ /* 0x000e620008000800 */
[----:B------:R-:W2:Y:S08]  /*1220*/  S2UR UR37, SR_CgaCtaId ;  /* 0x00000000002579c3 */ /* 0x000eb00000008800 */
[----:B------:R-:W3:Y:S01]  /*1230*/  LDC R40, c[0x0][0xb24] ;  /* 0x0002c900ff287b82 */ /* 0x000ee20000000800 */
[----:B-1----:R-:W-:-:S09]  /*1240*/  UISETP.NE.AND UP1, UPT, UR4, 0x1, UPT ;  /* 0x000000010400788c */ /* 0x002fd2000bf25270 */
[----:B--2---:R-:W-:Y:S05]  /*1250*/  BRA.U UP1, `(.L_x_16) ;  /* 0x0000000101407547 */ /* 0x004fea000b800000 */
[----:B------:R-:W1:Y:S08]  /*1260*/  LDC.64 R4, c[0x0][0xb10] ;  /* 0x0002c400ff047b82 */ /* 0x000e700000000a00 */
[----:B------:R-:W2:Y:S08]  /*1270*/  LDC.64 R2, c[0x0][0xb18] ;  /* 0x0002c600ff027b82 */ /* 0x000eb00000000a00 */
[----:B------:R-:W4:Y:S08]  /*1280*/  LDC R6, c[0x0][0xb20] ;  /* 0x0002c800ff067b82 */ /* 0x000f300000000800 */
[----:B------:R-:W3:Y:S01]  /*1290*/  LDC R7, c[0x0][0xb0c] ;  /* 0x0002c300ff077b82 */ /* 0x000ee20000000800 */
[----:B-1----:R-:W-:-:S05]  /*12a0*/  IMAD.HI.U32 R4, R15, R4, RZ ;  /* 0x000000040f047227 */ /* 0x002fca00078e00ff */
[----:B------:R-:W-:Y:S01]  /*12b0*/  SHF.R.U32.HI R4, RZ, R5, R4 ;  /* 0x00000005ff047219 */ /* 0x000fe20000011604 */
[----:B--2---:R-:W-:Y:S01]  /*12c0*/  IMAD.HI.U32 R3, R14, R3, RZ ;  /* 0x000000030e037227 */ /* 0x004fe200078e00ff */
[----:B------:R-:W-:-:S04]  /*12d0*/  ISETP.NE.AND P0, PT, R2, 0x1, PT ;  /* 0x000000010200780c */ /* 0x000fc80003f05270 */
[----:B----4-:R-:W-:-:S04]  /*12e0*/  SHF.R.U32.HI R3, RZ, R6, R3 ;  /* 0x00000006ff037219 */ /* 0x010fc80000011603 */
[----:B------:R-:W-:Y:S02]  /*12f0*/  SEL R3, R14, R3, !P0 ;  /* 0x000000030e037207 */ /* 0x000fe40004000000 */
[----:B---3--:R-:W-:-:S04]  /*1300*/  ISETP.NE.AND P1, PT, R7, 0x1, PT ;  /* 0x000000010700780c */ /* 0x008fc80003f25270 */
[----:B------:R-:W-:-:S05]  /*1310*/  SEL R4, R15, R4, !P1 ;  /* 0x000000040f047207 */ /* 0x000fca0004800000 */
[----:B------:R-:W-:Y:S02]  /*1320*/  IMAD.IADD R5, R3, 0x1, -R4 ;  /* 0x0000000103057824 */ /* 0x000fe400078e0a04 */
[----:B------:R-:W-:Y:S02]  /*1330*/  IMAD.IADD R3, R4, 0x1, -R3 ;  /* 0x0000000104037824 */ /* 0x000fe400078e0a03 */
[----:B------:R-:W-:Y:S02]  /*1340*/  IMAD R15, R5, R7, R15 ;  /* 0x00000007050f7224 */ /* 0x000fe400078e020f */
[----:B------:R-:W-:-:S07]  /*1350*/  IMAD R14, R3, R2, R14 ;  /* 0x00000002030e7224 */ /* 0x000fce00078e020e */
.L_x_16:
[----:B------:R-:W-:Y:S01]  /*1360*/  BAR.SYNC.DEFER_BLOCKING 0x0 ;  /* 0x0000000000007b1d */ /* 0x000fe20000010000 */
[----:B------:R-:W-:Y:S01]  /*1370*/  UISETP.NE.AND UP1, UPT, UR8, 0x2, UPT ;  /* 0x000000020800788c */ /* 0x000fe2000bf25270 */
[----:B------:R-:W-:Y:S02]  /*1380*/  ISETP.NE.OR P5, PT, R0, 0x2, !P5 ;  /* 0x000000020000780c */ /* 0x000fe40006fa5670 */
[----:B------:R-:W-:-:S06]  /*1390*/  LOP3.LUT R2, R108, 0x1f, RZ, 0xc0, !PT ;  /* 0x0000001f6c027812 */ /* 0x000fcc00078ec0ff */
[----:B------:R-:W-:Y:S05]  /*13a0*/  BRA.U UP1, `(.L_x_17) ;  /* 0x00000011015c7547 */ /* 0x000fea000b800000 */
[----:B------:R-:W1:Y:S01]  /*13b0*/  LDCU UR13, c[0x0][0x38c] ;  /* 0x00007180ff0d77ac */ /* 0x000e620008000800 */
[----:B------:R-:W2:Y:S01]  /*13c0*/  LDC R8, c[0x0][0x370] ;  /* 0x0000dc00ff087b82 */ /* 0x000ea20000000800 */
[----:B------:R-:W-:Y:S01]  /*13d0*/  PLOP3.LUT P1, PT, PT, PT, UP2, 0x80, 0x8 ;  /* 0x000000000008781c */ /* 0x000fe20003f2f028 */
[----:B------:R-:W-:Y:S01]  /*13e0*/  IMAD.MOV.U32 R17, RZ, RZ, 0x1 ;  /* 0x00000001ff117424 */ /* 0x000fe200078e00ff */
[----:B------:R-:W-:Y:S01]  /*13f0*/  ISETP.EQ.OR P4, PT, R2, RZ, P5 ;  /* 0x000000ff0200720c */ /* 0x000fe20002f82670 */
[----:B------:R-:W-:Y:S01]  /*1400*/  IMAD.MOV.U32 R16, RZ, RZ, RZ ;  /* 0x000000ffff107224 */ /* 0x000fe200078e00ff */
[----:B------:R-:W-:Y:S02]  /*1410*/  PLOP3.LUT P1, PT, P1, PT, PT, 0x8, 0x80 ;  /* 0x000000000080781c */ /* 0x000fe40000f2e170 */
[----:B------:R-:W-:Y:S01]  /*1420*/  CS2R R12, SRZ ;  /* 0x00000000000c7805 */ /* 0x000fe2000001ff00 */
[----:B------:R-:W-:Y:S01]  /*1430*/  IMAD.MOV.U32 R11, RZ, RZ, 0x1 ;  /* 0x00000001ff0b7424 */ /* 0x000fe200078e00ff */
[----:B------:R-:W4:Y:S01]  /*1440*/  LDC R0, c[0x0][0x374] ;  /* 0x0000dd00ff007b82 */ /* 0x000f220000000800 */
[----:B------:R-:W2:Y:S01]  /*1450*/  LDCU.64 UR22, c[0x0][0x348] ;  /* 0x00006900ff1677ac */ /* 0x000ea20008000a00 */
[----:B------:R-:W-:Y:S01]  /*1460*/  UMOV UR6, URZ ;  /* 0x000000ff00067c82 */ /* 0x000fe20008000000 */
[----:B-1----:R-:W-:-:S04]  /*1470*/  UIADD3 UR5, UPT, UPT, UR13, 0x3f, URZ ;  /* 0x0000003f0d057890 */ /* 0x002fc8000fffe0ff */
[----:B------:R-:W-:-:S04]  /*1480*/  USHF.R.S32.HI UR4, URZ, 0x1f, UR5 ;  /* 0x0000001fff047899 */ /* 0x000fc80008011405 */
[----:B------:R-:W-:-:S04]  /*1490*/  ULEA.HI UR4, UR4, UR5, URZ, 0x6 ;  /* 0x0000000504047291 */ /* 0x000fc8000f8f30ff */
[----:B------:R-:W-:Y:S02]  /*14a0*/  USHF.R.S32.HI UR15, URZ, 0x6, UR4 ;  /* 0x00000006ff0f7899 */ /* 0x000fe40008011404 */
[----:B------:R-:W-:Y:S02]  /*14b0*/  UIADD3 UR4, UPT, UPT, UR13, -0x1, URZ ;  /* 0xffffffff0d047890 */ /* 0x000fe4000fffe0ff */
[----:B------:R-:W-:Y:S02]  /*14c0*/  UISETP.LT.U32.AND UP0, UPT, UR15, 0x4, UPT ;  /* 0x000000040f00788c */ /* 0x000fe4000bf01070 */
[----:B------:R-:W-:Y:S02]  /*14d0*/  UISETP.GE.U32.AND UP1, UPT, UR4, -0x7f, UPT ;  /* 0xffffff810400788c */ /* 0x000fe4000bf26070 */
[----:B------:R-:W-:Y:S02]  /*14e0*/  USEL UR14, UR15, 0x4, UP0 ;  /* 0x000000040f0e7887 */ /* 0x000fe40008000000 */
[----:B------:R-:W-:-:S02]  /*14f0*/  UIADD3 UR13, UPT, UPT, UR13, 0x7e, URZ ;  /* 0x0000007e0d0d7890 */ /* 0x000fc4000fffe0ff */
[----:B------:R-:W-:Y:S02]  /*1500*/  UIADD3 UR5, UPT, UPT, UR14, -0x1, URZ ;  /* 0xffffffff0e057890 */ /* 0x000fe4000fffe0ff */
[----:B------:R-:W-:-:S03]  /*1510*/  UIADD3 UR7, UPT, UPT, UR15, -UR14, URZ ;  /* 0x8000000e0f077290 */ /* 0x000fc6000fffe0ff */
[----:B------:R-:W-:-:S04]  /*1520*/  @UP1 UIADD3 UR5, UPT, UPT, UR14, URZ, URZ ;  /* 0x000000ff0e051290 */ /* 0x000fc8000fffe0ff */
[----:B--2---:R-:W-:-:S12]  /*1530*/  UIADD3 UR5, UPT, UPT, UR5, 0x1, URZ ;  /* 0x0000000105057890 */ /* 0x004fd8000fffe0ff */
.L_x_35:
[----:B------:R-:W-:Y:S01]  /*1540*/  UISETP.NE.AND UP0, UPT, UR37, URZ, UPT ;  /* 0x000000ff2500728c */ /* 0x000fe2000bf05270 */
[----:B------:R-:W1:Y:S08]  /*1550*/  S2UR UR37, SR_CgaCtaId ;  /* 0x00000000002579c3 */ /* 0x000e700000008800 */
[----:B------:R-:W-:Y:S05]  /*1560*/  BRA.U UP0, `(.L_x_18) ;  /* 0x0000000100347547 */ /* 0x000fea000b800000 */
[----:B------:R-:W2:Y:S01]  /*1570*/  S2R R2, SR_CgaCtaId ;  /* 0x0000000000027919 */ /* 0x000ea20000008800 */
[----:B------:R-:W-:-:S04]  /*1580*/  MOV R3, 0x400 ;  /* 0x0000040000037802 */ /* 0x000fc80000000f00 */
[----:B--2---:R-:W-:Y:S02]  /*1590*/  LEA R2, R2, R3, 0x18 ;  /* 0x0000000302027211 */ /* 0x004fe400078ec0ff */
[----:B------:R-:W-:-:S03]  /*15a0*/  SHF.L.U32 R3, R11, 0x1f, RZ ;  /* 0x0000001f0b037819 */ /* 0x000fc600000006ff */
[----:B------:R-:W-:-:S04]  /*15b0*/  IMAD R2, R12, 0x8, R2 ;  /* 0x000000080c027824 */ /* 0x000fc800078e0202 */
[----:B------:R-:W2:Y:S02]  /*15c0*/  SYNCS.PHASECHK.TRANS64.TRYWAIT P0, [R2+URZ+0x100], R3 ;  /* 0x00010003020075a7 */ /* 0x000ea400080011ff */
[----:B--2---:R-:W-:Y:S05]  /*15d0*/  @!P0 BRA `(.L_x_19) ;  /* 0x00000078004c8947 */ /* 0x004fea0003800000 */
.L_x_125:
[----:B------:R-:W-:Y:S01]  /*15e0*/  VIADD R12, R12, 0x1 ;  /* 0x000000010c0c7836 */ /* 0x000fe20000000000 */
[----:B------:R2:W-:Y:S04]  /*15f0*/  SYNCS.ARRIVE.TRANS64.A1T0 RZ, [R2+URZ+0xf0], RZ ;  /* 0x0000f0ff02ff79a7 */ /* 0x0005e800081000ff */
[----:B------:R-:W-:-:S04]  /*1600*/  ISETP.NE.AND P0, PT, R12, 0x2, PT ;  /* 0x000000020c00780c */ /* 0x000fc80003f05270 */
[----:B------:R-:W-:Y:S02]  /*1610*/  SEL R12, R12, RZ, P0 ;  /* 0x000000ff0c0c7207 */ /* 0x000fe40000000000 */
[----:B--2---:R-:W-:-:S04]  /*1620*/  SEL R2, RZ, 0x1, P0 ;  /* 0x00000001ff027807 */ /* 0x004fc80000000000 */
[----:B------:R-:W-:-:S07]  /*1630*/  LOP3.LUT R11, R11, R2, RZ, 0x3c, !PT ;  /* 0x000000020b0b7212 */ /* 0x000fce00078e3cff */
.L_x_18:
[----:B------:R-:W-:Y:S01]  /*1640*/  UMOV UR4, 0x400 ;  /* 0x0000040000047882 */ /* 0x000fe20000000000 */
[----:B------:R-:W-:Y:S01]  /*1650*/  SHF.L.U32 R2, R17, 0x1f, RZ ;  /* 0x0000001f11027819 */ /* 0x000fe200000006ff */
[----:B-1----:R-:W-:Y:S01]  /*1660*/  ULEA UR4, UR37, UR4, 0x18 ;  /* 0x0000000425047291 */ /* 0x002fe2000f8ec0ff */
[----:B------:R-:W-:Y:S01]  /*1670*/  R2UR UR35, R15 ;  /* 0x000000000f2372ca */ /* 0x000fe200000e0000 */
[----:B------:R-:W-:Y:S01]  /*1680*/  UISETP.GE.U32.AND UP0, UPT, UR13, 0x7f, UPT ;  /* 0x0000007f0d00788c */ /* 0x000fe2000bf06070 */
[----:B------:R-:W-:Y:S01]  /*1690*/  R2UR UR11, R14 ;  /* 0x000000000e0b72ca */ /* 0x000fe200000e0000 */
[----:B------:R-:W-:Y:S01]  /*16a0*/  ULEA UR8, UR6, UR4, 0x3 ;  /* 0x0000000406087291 */ /* 0x000fe2000f8e18ff */
[----:B------:R-:W-:-:S08]  /*16b0*/  UMOV UR24, URZ ;  /* 0x000000ff00187c82 */ /* 0x000fd00008000000 */
[----:B------:R1:W2:Y:S01]  /*16c0*/  SYNCS.PHASECHK.TRANS64.TRYWAIT P0, [UR8+0x20], R2 ;  /* 0x00002002ff0075a7 */ /* 0x0002a20008001108 */
[----:B------:R-:W-:Y:S02]  /*16d0*/  USHF.L.U32 UR35, UR35, 0x6, URZ ;  /* 0x0000000623237899 */ /* 0x000fe400080006ff */
[----:B------:R-:W-:Y:S01]  /*16e0*/  USHF.L.U32 UR11, UR11, 0x8, URZ ;  /* 0x000000080b0b7899 */ /* 0x000fe200080006ff */
[----:B------:R-:W-:Y:S11]  /*16f0*/  BRA.U !UP0, `(.L_x_20) ;  /* 0x0000000108a87547 */ /* 0x000ff6000b800000 */
[----:B------:R-:W-:Y:S01]  /*1700*/  UMOV UR16, URZ ;  /* 0x000000ff00107c82 */ /* 0x000fe20008000000 */
[----:B------:R-:W-:-:S05]  /*1710*/  UMOV UR17, UR6 ;  /* 0x0000000600117c82 */ /* 0x000fca0008000000 */
.L_x_25:
[----:B-1----:R-:W-:Y:S01]  /*1720*/  ULEA UR33, UR17, UR4, 0x3 ;  /* 0x0000000411217291 */ /* 0x002fe2000f8e18ff */
[----:B--2---:R-:W-:Y:S01]  /*1730*/  @!P5 MOV R3, 0x5000 ;  /* 0x000050000003d802 */ /* 0x004fe20000000f00 */
[----:B--2---:R-:W-:Y:S10]  /*1740*/  @P0 BRA `(.L_x_21) ;  /* 0x00000000000c0947 */ /* 0x004ff40003800000 */
[----:B------:R-:W-:-:S04]  /*1750*/  SHF.L.U32 R4, R17, 0x1f, RZ ;  /* 0x0000001f11047819 */ /* 0x000fc800000006ff */
[----:B------:R-:W2:Y:S02]  /*1760*/  SYNCS.PHASECHK.TRANS64.TRYWAIT P0, [UR33+0x20], R4 ;  /* 0x00002004ff0075a7 */ /* 0x000ea40008001121 */
[----:B--2---:R-:W-:Y:S05]  /*1770*/  @!P0 BRA `(.L_x_22) ;  /* 0x0000007400f88947 */ /* 0x004fea0003800000 */
.L_x_21:
[----:B------:R2:W-:Y:S01]  /*1780*/  @!P5 SYNCS.ARRIVE.TRANS64 RZ, [UR33], R3 ;  /* 0x00000003ffffd9a7 */ /* 0x0005e20008000021 */
[----:B------:R-:W-:Y:S04]  /*1790*/  BSSY.RECONVERGENT B0, `(.L_x_23) ;  /* 0x0000003000007945 */ /* 0x000fe80003800200 */
[----:B------:R-:W-:Y:S05]  /*17a0*/  @P4 BRA `(.L_x_24) ;  /* 0x0000000000044947 */ /* 0x000fea0003800000 */
[----:B------:R-:W-:Y:S05]  /*17b0*/  BPT.TRAP 0x1 ;  /* 0x000000040000795c */ /* 0x000fea0000300000 */
.L_x_24:
[----:B------:R-:W-:Y:S05]  /*17c0*/  BSYNC.RECONVERGENT B0 ;  /* 0x0000000000007941 */ /* 0x000fea0003800200 */
.L_x_23:
[----:B------:R-:W-:Y:S02]  /*17d0*/  UIADD3 UR6, UPT, UPT, UR17, 0x1, URZ ;  /* 0x0000000111067890 */ /* 0x000fe4000fffe0ff */
[----:B------:R-:W-:Y:S02]  /*17e0*/  ULEA UR32, UR17, UR4, 0xc ;  /* 0x0000000411207291 */ /* 0x000fe4000f8e60ff */
[----:B------:R-:W-:Y:S02]  /*17f0*/  UISETP.NE.AND UP0, UPT, UR6, 0x4, UPT ;  /* 0x000000040600788c */ /* 0x000fe4000bf05270 */
[----:B------:R-:W-:Y:S02]  /*1800*/  UIADD3 UR26, UP1, UPT, UR22, 0x80, URZ ;  /* 0x00000080161a7890 */ /* 0x000fe4000ff3e0ff */
[----:B------:R-:W-:Y:S02]  /*1810*/  USEL UR9, URZ, 0x1, UP0 ;  /* 0x00000001ff097887 */ /* 0x000fe40008000000 */
[----:B------:R-:W-:-:S02]  /*1820*/  USEL UR6, UR6, URZ, UP0 ;  /* 0x000000ff06067287 */ /* 0x000fc40008000000 */
[----:B------:R-:W-:Y:S02]  /*1830*/  UIADD3 UR20, UP0, UPT, UR22, 0x180, URZ ;  /* 0x0000018016147890 */ /* 0x000fe4000ff1e0ff */
[----:B------:R-:W-:Y:S01]  /*1840*/  ULEA UR8, UR6, UR4, 0x3 ;  /* 0x0000000406087291 */ /* 0x000fe2000f8e18ff */
[----:B------:R-:W-:Y:S01]  /*1850*/  LOP3.LUT R17, R17, UR9, RZ, 0x3c, !PT ;  /* 0x0000000911117c12 */ /* 0x000fe2000f8e3cff */
[----:B------:R-:W-:Y:S02]  /*1860*/  USHF.L.U32 UR34, UR16, 0x6, URZ ;  /* 0x0000000610227899 */ /* 0x000fe400080006ff */
[----:B------:R-:W-:Y:S01]  /*1870*/  UIADD3.X UR27, UPT, UPT, URZ, UR23, URZ, UP1, !UPT ;  /* 0x00000017ff1b7290 */ /* 0x000fe20008ffe4ff */
[----:B-1----:R-:W-:Y:S01]  /*1880*/  SHF.L.U32 R2, R17, 0x1f, RZ ;  /* 0x0000001f11027819 */ /* 0x002fe200000006ff */
[----:B------:R-:W-:Y:S02]  /*1890*/  UIADD3 UR32, UPT, UPT, UR32, 0x6400, URZ ;  /* 0x0000640020207890 */ /* 0x000fe4000fffe0ff */
[----:B------:R-:W-:Y:S01]  /*18a0*/  UIADD3.X UR21, UPT, UPT, URZ, UR23, URZ, UP0, !UPT ;  /* 0x00000017ff157290 */ /* 0x000fe200087fe4ff */
[----:B------:R1:W1:Y:S01]  /*18b0*/  SYNCS.PHASECHK.TRANS64.TRYWAIT P0, [UR8+0x20], R2 ;  /* 0x00002002ff0075a7 */ /* 0x0002620008001108 */
[----:B------:R-:W-:Y:S01]  /*18c0*/  ULEA UR8, UR17, UR4, 0xe ;  /* 0x0000000411087291 */ /* 0x000fe2000f8e70ff */
[----:B------:R-:W-:Y:S01]  /*18d0*/  UMOV UR18, 0x0 ;  /* 0x0000000000127882 */ /* 0x000fe20000000000 */
[----:B------:R-:W-:-:S02]  /*18e0*/  UMOV UR19, 0x10000000 ;  /* 0x1000000000137882 */ /* 0x000fc40000000000 */
[----:B------:R-:W-:Y:S01]  /*18f0*/  UIADD3 UR8, UPT, UPT, UR8, 0xa400, URZ ;  /* 0x0000a40008087890 */ /* 0x000fe2000fffe0ff */
[----:B------:R1:W-:Y:S01]  /*1900*/  UTMALDG.3D [UR32], [UR26], desc[UR18] ;  /* 0x000012201a0075b4 */ /* 0x0003e20008011000 */
[----:B------:R-:W-:Y:S01]  /*1910*/  UMOV UR12, UR36 ;  /* 0x00000024000c7c82 */ /* 0x000fe20008000000 */
[----:B------:R-:W-:Y:S01]  /*1920*/  UMOV UR9, UR33 ;  /* 0x0000002100097c82 */ /* 0x000fe20008000000 */
[----:B------:R-:W-:Y:S01]  /*1930*/  UMOV UR10, UR34 ;  /* 0x00000022000a7c82 */ /* 0x000fe20008000000 */
[----:B------:R-:W-:Y:S01]  /*1940*/  UIADD3 UR16, UPT, UPT, UR16, 0x1, URZ ;  /* 0x0000000110107890 */ /* 0x000fe2000fffe0ff */
[----:B------:R-:W-:Y:S01]  /*1950*/  UMOV UR24, UR5 ;  /* 0x0000000500187c82 */ /* 0x000fe20008000000 */
[----:B------:R-:W-:Y:S02]  /*1960*/  UMOV UR17, UR6 ;  /* 0x0000000600117c82 */ /* 0x000fe40008000000 */
[----:B------:R1:W-:Y:S01]  /*1970*/  UTMALDG.3D [UR8], [UR20], desc[UR18] ;  /* 0x00001208140075b4 */ /* 0x0003e20008011000 */
[----:B------:R-:W-:-:S09]  /*1980*/  UISETP.NE.AND UP0, UPT, UR16, UR5, UPT ;  /* 0x000000051000728c */ /* 0x000fd2000bf05270 */
[----:B------:R-:W-:Y:S05]  /*1990*/  BRA.U UP0, `(.L_x_25) ;  /* 0xfffffffd00607547 */ /* 0x000fea000b83ffff */
.L_x_20:
[----:B-1----:R-:W-:Y:S01]  /*19a0*/  ULEA UR8, UR6, UR4, 0x3 ;  /* 0x0000000406087291 */ /* 0x002fe2000f8e18ff */
[----:B------:R-:W-:Y:S01]  /*19b0*/  SHF.L.U32 R2, R17, 0x1f, RZ ;  /* 0x0000001f11027819 */ /* 0x000fe200000006ff */
[----:B------:R-:W-:Y:S01]  /*19c0*/  @!P1 SYNCS.ARRIVE.TRANS64.A1T0 RZ, [UR4+0x88], RZ ;  /* 0x000088ffffff99a7 */ /* 0x000fe20008100004 */
[----:B------:R-:W-:-:S06]  /*19d0*/  UISETP.GT.AND UP0, UPT, UR15, UR14, UPT ;  /* 0x0000000e0f00728c */ /* 0x000fcc000bf04270 */
[----:B--2---:R1:W2:Y:S03]  /*19e0*/  SYNCS.PHASECHK.TRANS64.TRYWAIT P0, [UR8+0x20], R2 ;  /* 0x00002002ff0075a7 */ /* 0x0042a60008001108 */
[----:B------:R-:W-:Y:S05]  /*19f0*/  BRA.U !UP0, `(.L_x_26) ;  /* 0x0000000108ac7547 */ /* 0x000fea000b800000 */
[----:B------:R-:W-:Y:S01]  /*1a00*/  UIADD3 UR21, UPT, UPT, UR7, UR24, URZ ;  /* 0x0000001807157290 */ /* 0x000fe2000fffe0ff */
[----:B------:R-:W-:-:S11]  /*1a10*/  UMOV UR25, UR6 ;  /* 0x0000000600197c82 */ /* 0x000fd60008000000 */
.L_x_31:
[----:B-1----:R-:W-:Y:S01]  /*1a20*/  ULEA UR17, UR25, UR4, 0x3 ;  /* 0x0000000419117291 */ /* 0x002fe2000f8e18ff */
[----:B--2---:R-:W-:Y:S01]  /*1a30*/  @!P5 MOV R3, 0x5000 ;  /* 0x000050000003d802 */ /* 0x004fe20000000f00 */
[----:B--2---:R-:W-:Y:S10]  /*1a40*/  @P0 BRA `(.L_x_27) ;  /* 0x00000000000c0947 */ /* 0x004ff40003800000 */
[----:B------:R-:W-:-:S04]  /*1a50*/  SHF.L.U32 R4, R17, 0x1f, RZ ;  /* 0x0000001f11047819 */ /* 0x000fc800000006ff */
[----:B------:R-:W2:Y:S02]  /*1a60*/  SYNCS.PHASECHK.TRANS64.TRYWAIT P0, [UR17+0x20], R4 ;  /* 0x00002004ff0075a7 */ /* 0x000ea40008001111 */
[----:B--2---:R-:W-:Y:S05]  /*1a70*/  @!P0 BRA `(.L_x_28) ;  /* 0x0000007400508947 */ /* 0x004fea0003800000 */
.L_x_27:
[----:B------:R2:W-:Y:S01]  /*1a80*/  @!P5 SYNCS.ARRIVE.TRANS64 RZ, [UR17], R3 ;  /* 0x00000003ffffd9a7 */ /* 0x0005e20008000011 */
[----:B------:R-:W-:Y:S04]  /*1a90*/  BSSY.RECONVERGENT B0, `(.L_x_29) ;  /* 0x0000003000007945 */ /* 0x000fe80003800200 */
[----:B------:R-:W-:Y:S05]  /*1aa0*/  @P4 BRA `(.L_x_30) ;  /* 0x0000000000044947 */ /* 0x000fea0003800000 */
[----:B------:R-:W-:Y:S05]  /*1ab0*/  BPT.TRAP 0x1 ;  /* 0x000000040000795c */ /* 0x000fea0000300000 */
.L_x_30:
[----:B------:R-:W-:Y:S05]  /*1ac0*/  BSYNC.RECONVERGENT B0 ;  /* 0x0000000000007941 */ /* 0x000fea0003800200 */
.L_x_29:
        /* <DEDUP_REMOVED lines=10> */
[----:B------:R-:W-:Y:S01]  /*1b70*/  UIADD3 UR16, UPT, UPT, UR16, 0x6400, URZ ;  /* 0x0000640010107890 */ /* 0x000fe2000fffe0ff */
[----:B-1----:R-:W-:Y:S01]  /*1b80*/  SHF.L.U32 R2, R17, 0x1f, RZ ;  /* 0x0000001f11027819 */ /* 0x002fe200000006ff */
[----:B------:R-:W-:Y:S02]  /*1b90*/  UIADD3.X UR31, UPT, UPT, URZ, UR23, URZ, UP1, !UPT ;  /* 0x00000017ff1f7290 */ /* 0x000fe40008ffe4ff */
[----:B------:R-:W-:Y:S01]  /*1ba0*/  UIADD3.X UR29, UPT, UPT, URZ, UR23, URZ, UP0, !UPT ;  /* 0x00000017ff1d7290 */ /* 0x000fe200087fe4ff */
[----:B------:R1:W1:Y:S01]  /*1bb0*/  SYNCS.PHASECHK.TRANS64.TRYWAIT P0, [UR8+0x20], R2 ;  /* 0x00002002ff0075a7 */ /* 0x0002620008001108 */
[----:B------:R-:W-:Y:S01]  /*1bc0*/  ULEA UR8, UR25, UR4, 0xe ;  /* 0x0000000419087291 */ /* 0x000fe2000f8e70ff */
[----:B------:R-:W-:Y:S01]  /*1bd0*/  UMOV UR26, 0x0 ;  /* 0x00000000001a7882 */ /* 0x000fe20000000000 */
[----:B------:R-:W-:-:S02]  /*1be0*/  UMOV UR27, 0x10000000 ;  /* 0x10000000001b7882 */ /* 0x000fc40000000000 */
[----:B------:R-:W-:Y:S01]  /*1bf0*/  UIADD3 UR8, UPT, UPT, UR8, 0xa400, URZ ;  /* 0x0000a40008087890 */ /* 0x000fe2000fffe0ff */
[----:B------:R-:W-:Y:S01]  /*1c00*/  UMOV UR19, UR35 ;  /* 0x0000002300137c82 */ /* 0x000fe20008000000 */
[----:B------:R-:W-:Y:S01]  /*1c10*/  UMOV UR20, UR36 ;  /* 0x0000002400147c82 */ /* 0x000fe20008000000 */
[----:B------:R-:W-:Y:S01]  /*1c20*/  UMOV UR12, UR36 ;  /* 0x00000024000c7c82 */ /* 0x000fe20008000000 */
[----:B------:R-:W-:Y:S01]  /*1c30*/  UMOV UR9, UR17 ;  /* 0x0000001100097c82 */ /* 0x000fe20008000000 */
[----:B------:R-:W-:Y:S01]  /*1c40*/  UMOV UR10, UR18 ;  /* 0x00000012000a7c82 */ /* 0x000fe20008000000 */
[----:B------:R1:W-:Y:S01]  /*1c50*/  UTMALDG.3D [UR16], [UR30], desc[UR26] ;  /* 0x00001a101e0075b4 */ /* 0x0003e20008011000 */
[----:B------:R-:W-:Y:S01]  /*1c60*/  UIADD3 UR24, UPT, UPT, UR24, 0x1, URZ ;  /* 0x0000000118187890 */ /* 0x000fe2000fffe0ff */
[----:B------:R-:W-:-:S03]  /*1c70*/  UMOV UR25, UR6 ;  /* 0x0000000600197c82 */ /* 0x000fc60008000000 */
[----:B------:R-:W-:Y:S01]  /*1c80*/  UISETP.NE.AND UP0, UPT, UR24, UR21, UPT ;  /* 0x000000151800728c */ /* 0x000fe2000bf05270 */
[----:B------:R1:W-:Y:S08]  /*1c90*/  UTMALDG.3D [UR8], [UR28], desc[UR26] ;  /* 0x00001a081c0075b4 */ /* 0x0003f00008011000 */
[----:B------:R-:W-:Y:S05]  /*1ca0*/  BRA.U UP0, `(.L_x_31) ;  /* 0xfffffffd005c7547 */ /* 0x000fea000b83ffff */
.L_x_26:
[C---:B-1----:R-:W-:Y:S01]  /*1cb0*/  LEA R2, R16.reuse, UR4, 0x3 ;  /* 0x0000000410027c11 */ /* 0x042fe2000f8e18ff */
[----:B------:R-:W-:Y:S01]  /*1cc0*/  NOP ;  /* 0x0000000000007918 */ /* 0x000fe20000000000 */
[----:B--2---:R-:W-:Y:S02]  /*1cd0*/  SHF.L.U32 R3, R13, 0x1f, RZ ;  /* 0x0000001f0d037819 */ /* 0x004fe400000006ff */
[----:B------:R-:W-:Y:S02]  /*1ce0*/  LEA R4, R16, UR4, 0x4 ;  /* 0x0000000410047c11 */ /* 0x000fe4000f8e20ff */
[----:B------:R-:W1:Y:S02]  /*1cf0*/  SYNCS.PHASECHK.TRANS64.TRYWAIT P0, [R2+URZ+0x90], R3 ;  /* 0x00009003020075a7 */ /* 0x000e6400080011ff */
[----:B-1----:R-:W-:Y:S05]  /*1d00*/  @!P0 BRA `(.L_x_32) ;  /* 0x0000007000c48947 */ /* 0x002fea0003800000 */
.L_x_128:
[----:B------:R-:W2:Y:S01]  /*1d10*/  LDS.128 R4, [R4+0x120] ;  /* 0x0001200004047984 */ /* 0x000ea20000000c00 */
[----:B---3--:R-:W-:Y:S01]  /*1d20*/  ISETP.GE.AND P0, PT, R40, 0x1, PT ;  /* 0x000000012800780c */ /* 0x008fe20003f06270 */
[----:B-1----:R-:W-:Y:S01]  /*1d30*/  VIADD R2, R2, 0xa0 ;  /* 0x000000a002027836 */ /* 0x002fe20000000000 */
[----:B------:R-:W-:Y:S01]  /*1d40*/  @!PT LDS RZ, [RZ] ;  /* 0x00000000fffff984 */ /* 0x000fe20000000800 */
[----:B------:R-:W-:Y:S01]  /*1d50*/  @!PT LDS RZ, [RZ] ;  /* 0x00000000fffff984 */ /* 0x000fe20000000800 */
[----:B------:R-:W-:Y:S01]  /*1d60*/  @!PT LDS RZ, [RZ] ;  /* 0x00000000fffff984 */ /* 0x000fe20000000800 */
[----:B------:R-:W-:Y:S01]  /*1d70*/  @!PT LDS RZ, [RZ] ;  /* 0x00000000fffff984 */ /* 0x000fe20000000800 */
[----:B------:R1:W-:Y:S06]  /*1d80*/  MEMBAR.ALL.CTA ;  /* 0x0000000000007992 */ /* 0x0003ec0000008000 */
[----:B-1----:R-:W1:Y:S01]  /*1d90*/  FENCE.VIEW.ASYNC.S ;  /* 0x00000000000073c6 */ /* 0x002e620000000000 */
[----:B------:R-:W-:-:S04]  /*1da0*/  PRMT R2, RZ, 0x654, R2 ;  /* 0x00000654ff027816 */ /* 0x000fc80000000002 */
[----:B-1----:R1:W-:Y:S01]  /*1db0*/  SYNCS.ARRIVE.TRANS64.RED.A1T0 RZ, [R2+URZ], RZ ;  /* 0x000000ff02ff79a7 */ /* 0x0023e200081004ff */
[----:B--2---:R-:W-:-:S13]  /*1dc0*/  LOP3.LUT P2, RZ, R6, 0x1, RZ, 0xc0, !PT ;  /* 0x0000000106ff7812 */ /* 0x004fda000784c0ff */
[----:B------:R-:W-:Y:S01]  /*1dd0*/  @P2 SHF.R.U32.HI R3, RZ, 0x10, R5 ;  /* 0x00000010ff032819 */ /* 0x000fe20000011605 */
[----:B------:R-:W-:Y:S01]  /*1de0*/  VOTEU.ANY UP0, P2 ;  /* 0x0000000000ff7886 */ /* 0x000fe20001000100 */
[----:B------:R-:W-:Y:S02]  /*1df0*/  @P2 MOV R10, R4 ;  /* 0x00000004000a2202 */ /* 0x000fe40000000f00 */
[----:B------:R-:W-:Y:S02]  /*1e00*/  @P2 R2UR.BROADCAST UR8, R3 ;  /* 0x00000000030822ca */ /* 0x000fe400008e0000 */
[----:B------:R-:W-:-:S11]  /*1e10*/  @P2 LOP3.LUT R9, R5, 0xffff, RZ, 0xc0, !PT ;  /* 0x0000ffff05092812 */ /* 0x000fd600078ec0ff */
[----:B------:R-:W-:Y:S01]  /*1e20*/  @UP0 UMOV UR36, UR8 ;  /* 0x0000000800240c82 */ /* 0x000fe20008000000 */
[----:B-1----:R-:W-:Y:S05]  /*1e30*/  @!P0 BRA `(.L_x_33) ;  /* 0x0000000000b88947 */ /* 0x002fea0003800000 */
[----:B------:R-:W4:Y:S01]  /*1e40*/  LDC.64 R4, c[0x0][0xb18] ;  /* 0x0002c600ff047b82 */ /* 0x000f220000000a00 */
[----:B------:R-:W-:-:S07]  /*1e50*/  ISETP.NE.AND P3, PT, R40, 0x1, PT ;  /* 0x000000012800780c */ /* 0x000fce0003f65270 */
[----:B------:R-:W1:Y:S08]  /*1e60*/  LDC.64 R6, c[0x0][0xb10] ;  /* 0x0002c400ff067b82 */ /* 0x000e700000000a00 */
[----:B------:R-:W2:Y:S08]  /*1e70*/  LDC R14, c[0x0][0xb20] ;  /* 0x0002c800ff0e7b82 */ /* 0x000eb00000000800 */
[----:B------:R-:W3:Y:S01]  /*1e80*/  LDC R15, c[0x0][0xb0c] ;  /* 0x0002c300ff0f7b82 */ /* 0x000ee20000000800 */
[----:B----4-:R-:W-:Y:S01]  /*1e90*/  IMAD.HI.U32 R19, R0, R5, RZ ;  /* 0x0000000500137227 */ /* 0x010fe200078e00ff */
[----:B------:R-:W-:-:S03]  /*1ea0*/  ISETP.NE.AND P0, PT, R4, 0x1, PT ;  /* 0x000000010400780c */ /* 0x000fc60003f05270 */
[----:B------:R-:W-:-:S03]  /*1eb0*/  IMAD.HI.U32 R5, R9, R5, RZ ;  /* 0x0000000509057227 */ /* 0x000fc600078e00ff */
[----:B------:R-:W4:Y:S01]  /*1ec0*/  LDC.64 R2, c[0x0][0xb28] ;  /* 0x0002ca00ff027b82 */ /* 0x000f220000000a00 */
[----:B-1----:R-:W-:-:S04]  /*1ed0*/  IMAD.HI.U32 R20, R8, R6, RZ ;  /* 0x0000000608147227 */ /* 0x002fc800078e00ff */
[----:B------:R-:W-:Y:S01]  /*1ee0*/  IMAD.HI.U32 R21, R10, R6, RZ ;  /* 0x000000060a157227 */ /* 0x000fe200078e00ff */
[----:B------:R-:W-:Y:S02]  /*1ef0*/  SHF.R.U32.HI R20, RZ, R7, R20 ;  /* 0x00000007ff147219 */ /* 0x000fe40000011614 */
[-C--:B--2---:R-:W-:Y:S02]  /*1f00*/  SHF.R.U32.HI R19, RZ, R14.reuse, R19 ;  /* 0x0000000eff137219 */ /* 0x084fe40000011613 */
[----:B------:R-:W-:Y:S02]  /*1f10*/  SHF.R.U32.HI R5, RZ, R14, R5 ;  /* 0x0000000eff057219 */ /* 0x000fe40000011605 */
[----:B------:R-:W-:Y:S02]  /*1f20*/  SEL R19, R0, R19, !P0 ;  /* 0x0000001300137207 */ /* 0x000fe40004000000 */
[----:B------:R-:W-:Y:S02]  /*1f30*/  SHF.R.U32.HI R21, RZ, R7, R21 ;  /* 0x00000007ff157219 */ /* 0x000fe40000011615 */
[----:B---3--:R-:W-:-:S02]  /*1f40*/  ISETP.NE.AND P1, PT, R15, 0x1, PT ;  /* 0x000000010f00780c */ /* 0x008fc40003f25270 */
[----:B------:R-:W-:Y:S02]  /*1f50*/  SEL R5, R9, R5, !P0 ;  /* 0x0000000509057207 */ /* 0x000fe40004000000 */
[----:B------:R-:W-:Y:S02]  /*1f60*/  SEL R20, R8, R20, !P1 ;  /* 0x0000001408147207 */ /* 0x000fe40004800000 */
[----:B------:R-:W-:Y:S01]  /*1f70*/  SEL R21, R10, R21, !P1 ;  /* 0x000000150a157207 */ /* 0x000fe20004800000 */
[----:B----4-:R-:W-:-:S04]  /*1f80*/  IMAD.HI.U32 R18, R19, R2, RZ ;  /* 0x0000000213127227 */ /* 0x010fc800078e00ff */
        /* <DEDUP_REMOVED lines=10> */
[----:B------:R-:W-:-:S04]  /*2030*/  @!P0 IMAD.HI.U32 R7, R21, R2, RZ ;  /* 0x0000000215078227 */ /* 0x000fc800078e00ff */
[----:B------:R-:W-:Y:S01]  /*2040*/  IMAD.MOV R2, RZ, RZ, -R6 ;  /* 0x000000ffff027224 */ /* 0x000fe200078e0a06 */
[----:B------:R-:W-:Y:S02]  /*2050*/  @!P0 SHF.R.U32.HI R3, RZ, R3, R7 ;  /* 0x00000003ff038219 */ /* 0x000fe40000011607 */
[----:B------:R-:W-:Y:S01]  /*2060*/  IADD3 R7, PT, PT, -R5, RZ, RZ ;  /* 0x000000ff05077210 */ /* 0x000fe20007ffe1ff */
[----:B------:R-:W-:Y:S01]  /*2070*/  IMAD R2, R40, R2, R5 ;  /* 0x0000000228027224 */ /* 0x000fe200078e0205 */
        /* <DEDUP_REMOVED lines=10> */
.L_x_33:
[----:B------:R-:W1:Y:S02]  /*2120*/  LDCU UR8, c[0x0][0xb30] ;  /* 0x00016600ff0877ac */ /* 0x000e640008000800 */
[----:B-1----:R-:W-:-:S09]  /*2130*/  UISETP.NE.AND UP0, UPT, UR8, 0x1, UPT ;  /* 0x000000010800788c */ /* 0x002fd2000bf05270 */
[----:B------:R-:W-:Y:S05]  /*2140*/  BRA.U UP0, `(.L_x_34) ;  /* 0x0000000100407547 */ /* 0x000fea000b800000 */
[----:B------:R-:W1:Y:S08]  /*2150*/  LDC.64 R4, c[0x0][0xb10] ;  /* 0x0002c400ff047b82 */ /* 0x000e700000000a00 */
[----:B------:R-:W2:Y:S08]  /*2160*/  LDC.64 R2, c[0x0][0xb18] ;  /* 0x0002c600ff027b82 */ /* 0x000eb00000000a00 */
[----:B------:R-:W3:Y:S08]  /*2170*/  LDC R6, c[0x0][0xb20] ;  /* 0x0002c800ff067b82 */ /* 0x000ef00000000800 */
[----:B------:R-:W4:Y:S01]  /*2180*/  LDC R7, c[0x0][0xb0c] ;  /* 0x0002c300ff077b82 */ /* 0x000f220000000800 */
[----:B-1----:R-:W-:-:S05]  /*2190*/  IMAD.HI.U32 R4, R10, R4, RZ ;  /* 0x000000040a047227 */ /* 0x002fca00078e00ff */
[----:B------:R-:W-:Y:S01]  /*21a0*/  SHF.R.U32.HI R4, RZ, R5, R4 ;  /* 0x00000005ff047219 */ /* 0x000fe20000011604 */
[----:B--2---:R-:W-:Y:S01]  /*21b0*/  IMAD.HI.U32 R3, R9, R3, RZ ;  /* 0x0000000309037227 */ /* 0x004fe200078e00ff */
[----:B------:R-:W-:-:S04]  /*21c0*/  ISETP.NE.AND P0, PT, R2, 0x1, PT ;  /* 0x000000010200780c */ /* 0x000fc80003f05270 */
[----:B---3--:R-:W-:-:S04]  /*21d0*/  SHF.R.U32.HI R3, RZ, R6, R3 ;  /* 0x00000006ff037219 */ /* 0x008fc80000011603 */
[----:B------:R-:W-:Y:S02]  /*21e0*/  SEL R3, R9, R3, !P0 ;  /* 0x0000000309037207 */ /* 0x000fe40004000000 */
[----:B----4-:R-:W-:-:S04]  /*21f0*/  ISETP.NE.AND P1, PT, R7, 0x1, PT ;  /* 0x000000010700780c */ /* 0x010fc80003f25270 */
[----:B------:R-:W-:-:S05]  /*2200*/  SEL R4, R10, R4, !P1 ;  /* 0x000000040a047207 */ /* 0x000fca0004800000 */
[----:B------:R-:W-:Y:S02]  /*2210*/  IMAD.IADD R5, R3, 0x1, -R4 ;  /* 0x0000000103057824 */ /* 0x000fe400078e0a04 */
[----:B------:R-:W-:Y:S02]  /*2220*/  IMAD.IADD R3, R4, 0x1, -R3 ;  /* 0x0000000104037824 */ /* 0x000fe400078e0a03 */
[----:B------:R-:W-:Y:S02]  /*2230*/  IMAD R10, R5, R7, R10 ;  /* 0x00000007050a7224 */ /* 0x000fe400078e020a */
[----:B------:R-:W-:-:S07]  /*2240*/  IMAD R9, R3, R2, R9 ;  /* 0x0000000203097224 */ /* 0x000fce00078e0209 */
.L_x_34:
[----:B------:R-:W-:Y:S01]  /*2250*/  VIADD R16, R16, 0x1 ;  /* 0x0000000110107836 */ /* 0x000fe20000000000 */
[----:B------:R-:W-:Y:S01]  /*2260*/  PLOP3.LUT P1, PT, PT, PT, PT, 0x80, 0x8 ;  /* 0x000000000008781c */ /* 0x000fe20003f2f070 */
[----:B------:R-:W-:Y:S02]  /*2270*/  IMAD.IADD R15, R10, 0x1, R95 ;  /* 0x000000010a0f7824 */ /* 0x000fe400078e025f */
[----:B------:R-:W-:Y:S01]  /*2280*/  IMAD.IADD R14, R9, 0x1, R94 ;  /* 0x00000001090e7824 */ /* 0x000fe200078e025e */
[----:B------:R-:W-:-:S04]  /*2290*/  ISETP.NE.AND P0, PT, R16, 0x2, PT ;  /* 0x000000021000780c */ /* 0x000fc80003f05270 */
[----:B------:R-:W-:Y:S02]  /*22a0*/  SEL R2, RZ, 0x1, P0 ;  /* 0x00000001ff027807 */ /* 0x000fe40000000000 */
[----:B------:R-:W-:Y:S02]  /*22b0*/  SEL R16, R16, RZ, P0 ;  /* 0x000000ff10107207 */ /* 0x000fe40000000000 */
[----:B------:R-:W-:Y:S01]  /*22c0*/  LOP3.LUT R13, R13, R2, RZ, 0x3c, !PT ;  /* 0x000000020d0d7212 */ /* 0x000fe200078e3cff */
[----:B------:R-:W-:Y:S06]  /*22d0*/  @P2 BRA `(.L_x_35) ;  /* 0xfffffff000982947 */ /* 0x000fec000383ffff */
[----:B------:R-:W-:Y:S01]  /*22e0*/  UIADD3 UR4, UPT, UPT, UR4, 0x20, URZ ;  /* 0x0000002004047890 */ /* 0x000fe2000fffe0ff */
[----:B------:R-:W-:-:S03]  /*22f0*/  SHF.L.U32 R2, R17, 0x1f, RZ ;  /* 0x0000001f11027819 */ /* 0x000fc600000006ff */
[----:B------:R-:W-:-:S09]  /*2300*/  ULEA UR5, UR6, UR4, 0x3 ;  /* 0x0000000406057291 */ /* 0x000fd2000f8e18ff */
[----:B------:R-:W1:Y:S02]  /*2310*/  SYNCS.PHASECHK.TRANS64.TRYWAIT P0, [UR5], R2 ;  /* 0x00000002ff0075a7 */ /* 0x000e640008001105 */
[----:B-1----:R-:W-:Y:S05]  /*2320*/  @!P0 BRA `(.L_x_36) ;  /* 0x0000006c00508947 */ /* 0x002fea0003800000 */
.L_x_130:
[----:B------:R-:W-:-:S04]  /*2330*/  UIADD3 UR6, UPT, UPT, UR6, 0x1, URZ ;  /* 0x0000000106067890 */ /* 0x000fc8000fffe0ff */
[----:B------:R-:W-:-:S04]  /*2340*/  UISETP.NE.AND UP0, UPT, UR6, 0x4, UPT ;  /* 0x000000040600788c */ /* 0x000fc8000bf05270 */
[----:B------:R-:W-:Y:S02]  /*2350*/  USEL UR7, URZ, 0x1, UP0 ;  /* 0x00000001ff077887 */ /* 0x000fe40008000000 */
[----:B------:R-:W-:-:S04]  /*2360*/  USEL UR6, UR6, URZ, UP0 ;  /* 0x000000ff06067287 */ /* 0x000fc80008000000 */
[----:B------:R-:W-:Y:S01]  /*2370*/  ULEA UR5, UR6, UR4, 0x3 ;  /* 0x0000000406057291 */ /* 0x000fe2000f8e18ff */
[----:B-1----:R-:W-:-:S04]  /*2380*/  LOP3.LUT R2, R17, UR7, RZ, 0x3c, !PT ;  /* 0x0000000711027c12 */ /* 0x002fc8000f8e3cff */
[----:B------:R-:W-:-:S04]  /*2390*/  SHF.L.U32 R3, R2, 0x1f, RZ ;  /* 0x0000001f02037819 */ /* 0x000fc800000006ff */
[----:B------:R-:W1:Y:S02]  /*23a0*/  SYNCS.PHASECHK.TRANS64.TRYWAIT P0, [UR5], R3 ;  /* 0x00000003ff0075a7 */ /* 0x000e640008001105 */
[----:B-1----:R-:W-:Y:S05]  /*23b0*/  @!P0 BRA `(.L_x_37) ;  /* 0x0000006c00448947 */ /* 0x002fea0003800000 */
.L_x_132:
[----:B------:R-:W-:-:S04]  /*23c0*/  UIADD3 UR6, UPT, UPT, UR6, 0x1, URZ ;  /* 0x0000000106067890 */ /* 0x000fc8000fffe0ff */
[----:B------:R-:W-:-:S04]  /*23d0*/  UISETP.NE.AND UP0, UPT, UR6, 0x4, UPT ;  /* 0x000000040600788c */ /* 0x000fc8000bf05270 */
[----:B------:R-:W-:Y:S02]  /*23e0*/  USEL UR7, URZ, 0x1, UP0 ;  /* 0x00000001ff077887 */ /* 0x000fe40008000000 */
[----:B------:R-:W-:-:S04]  /*23f0*/  USEL UR6, UR6, URZ, UP0 ;  /* 0x000000ff06067287 */ /* 0x000fc80008000000 */
[----:B------:R-:W-:Y:S01]  /*2400*/  ULEA UR5, UR6, UR4, 0x3 ;  /* 0x0000000406057291 */ /* 0x000fe2000f8e18ff */
[----:B------:R-:W-:-:S04]  /*2410*/  LOP3.LUT R2, R2, UR7, RZ, 0x3c, !PT ;  /* 0x0000000702027c12 */ /* 0x000fc8000f8e3cff */
[----:B-1----:R-:W-:-:S04]  /*2420*/  SHF.L.U32 R3, R2, 0x1f, RZ ;  /* 0x0000001f02037819 */ /* 0x002fc800000006ff */
[----:B------:R-:W1:Y:S02]  /*2430*/  SYNCS.PHASECHK.TRANS64.TRYWAIT P0, [UR5], R3 ;  /* 0x00000003ff0075a7 */ /* 0x000e640008001105 */
[----:B-1----:R-:W-:Y:S05]  /*2440*/  @!P0 BRA `(.L_x_38) ;  /* 0x0000006c00388947 */ /* 0x002fea0003800000 */
.L_x_134:
[----:B------:R-:W-:-:S04]  /*2450*/  UIADD3 UR6, UPT, UPT, UR6, 0x1, URZ ;  /* 0x0000000106067890 */ /* 0x000fc8000fffe0ff */
[----:B------:R-:W-:-:S04]  /*2460*/  UISETP.NE.AND UP0, UPT, UR6, 0x4, UPT ;  /* 0x000000040600788c */ /* 0x000fc8000bf05270 */
[----:B------:R-:W-:Y:S02]  /*2470*/  USEL UR5, URZ, 0x1, UP0 ;  /* 0x00000001ff057887 */ /* 0x000fe40008000000 */
[----:B------:R-:W-:-:S04]  /*2480*/  USEL UR6, UR6, URZ, UP0 ;  /* 0x000000ff06067287 */ /* 0x000fc80008000000 */
[----:B------:R-:W-:Y:S01]  /*2490*/  ULEA UR6, UR6, UR4, 0x3 ;  /* 0x0000000406067291 */ /* 0x000fe2000f8e18ff */
[----:B------:R-:W-:-:S04]  /*24a0*/  LOP3.LUT R2, R2, UR5, RZ, 0x3c, !PT ;  /* 0x0000000502027c12 */ /* 0x000fc8000f8e3cff */
[----:B------:R-:W-:Y:S01]  /*24b0*/  SHF.L.U32 R2, R2, 0x1f, RZ ;  /* 0x0000001f02027819 */ /* 0x000fe200000006ff */
[----:B-1--4-:R-:W-:-:S07]  /*24c0*/  IMAD.U32 R0, RZ, RZ, UR6 ;  /* 0x00000006ff007e24 */ /* 0x012fce000f8e00ff */
.L_x_39:
[----:B-1----:R1:W2:Y:S02]  /*24d0*/  SYNCS.PHASECHK.TRANS64.TRYWAIT P0, [R0+URZ], R2 ;  /* 0x00000002000075a7 */ /* 0x0022a400080011ff */
[----:B--2---:R-:W-:Y:S05]  /*24e0*/  @!P0 NANOSLEEP.SYNCS 0x989680 ;  /* 0x009896800000895d */ /* 0x004fea0003900000 */
[----:B------:R-:W2:Y:S02]  /*24f0*/  @!P0 SYNCS.PHASECHK.TRANS64 P0, [R0+URZ], R2 ;  /* 0x00000002000085a7 */ /* 0x000ea400080010ff */
[----:B--2---:R-:W-:Y:S05]  /*2500*/  @P0 EXIT ;  /* 0x000000000000094d */ /* 0x004fea0003800000 */
[----:B------:R-:W-:Y:S05]  /*2510*/  BRA `(.L_x_39) ;  /* 0xfffffffc00ec7947 */ /* 0x000fea000383ffff */
.L_x_17:
[----:B------:R-:W-:-:S04]  /*2520*/  UISETP.NE.AND UP1, UPT, UR37, URZ, UPT ;  /* 0x000000ff2500728c */ /* 0x000fc8000bf25270 */
[----:B------:R-:W-:-:S09]  /*2530*/  UISETP.NE.OR UP1, UPT, UR8, 0x1, UP1 ;  /* 0x000000010800788c */ /* 0x000fd20008f25670 */
[----:B------:R-:W-:Y:S05]  /*2540*/  BRA.U UP1, `(.L_x_40) ;  /* 0x0000000501487547 */ /* 0x000fea000b800000 */
[----:B------:R-:W-:Y:S01]  /*2550*/  ISETP.NE.AND P2, PT, R2, RZ, PT ;  /* 0x000000ff0200720c */ /* 0x000fe20003f45270 */
[----:B------:R-:W-:Y:S01]  /*2560*/  IMAD.MOV.U32 R12, RZ, RZ, 0x1 ;  /* 0x00000001ff0c7424 */ /* 0x000fe200078e00ff */
[----:B------:R-:W-:Y:S02]  /*2570*/  CS2R R10, SRZ ;  /* 0x00000000000a7805 */ /* 0x000fe4000001ff00 */
[----:B------:R-:W-:Y:S01]  /*2580*/  CS2R R8, SRZ ;  /* 0x0000000000087805 */ /* 0x000fe2000001ff00 */
[----:B------:R-:W-:Y:S01]  /*2590*/  UMOV UR4, 0x400 ;  /* 0x0000040000047882 */ /* 0x000fe20000000000 */
[----:B------:R-:W-:Y:S01]  /*25a0*/  UMOV UR6, URZ ;  /* 0x000000ff00067c82 */ /* 0x000fe20008000000 */
[----:B------:R-:W-:-:S12]  /*25b0*/  ULEA UR37, UR37, UR4, 0x18 ;  /* 0x0000000425257291 */ /* 0x000fd8000f8ec0ff */
.L_x_44:
[----:B------:R-:W-:Y:S02]  /*25c0*/  LEA R0, R8, UR37, 0x3 ;  /* 0x0000002508007c11 */ /* 0x000fe4000f8e18ff */
[----:B------:R-:W-:-:S03]  /*25d0*/  SHF.L.U32 R4, R9, 0x1f, RZ ;  /* 0x0000001f09047819 */ /* 0x000fc600000006ff */
[----:B------:R-:W-:Y:S01]  /*25e0*/  VIADD R5, R0, 0x100 ;  /* 0x0000010000057836 */ /* 0x000fe20000000000 */
[----:B------:R-:W1:Y:S02]  /*25f0*/  SYNCS.PHASECHK.TRANS64.TRYWAIT P0, [R0+URZ+0xf0], R4 ;  /* 0x0000f004000075a7 */ /* 0x000e6400080011ff */
[----:B-1----:R-:W-:Y:S05]  /*2600*/  @!P0 BRA `(.L_x_41) ;  /* 0x0000006800e08947 */ /* 0x002fea0003800000 */
.L_x_135:
[----:B------:R-:W-:Y:S01]  /*2610*/  ULEA UR5, UR6, UR37, 0x3 ;  /* 0x0000002506057291 */ /* 0x000fe2000f8e18ff */
[----:B-1----:R-:W-:Y:S01]  /*2620*/  PRMT R0, RZ, 0x654, R5 ;  /* 0x00000654ff007816 */ /* 0x002fe20000000005 */
[----:B------:R-:W-:Y:S01]  /*2630*/  @!P2 IMAD.MOV.U32 R4, RZ, RZ, 0x10 ;  /* 0x00000010ff04a424 */ /* 0x000fe200078e00ff */
[----:B------:R-:W-:Y:S01]  /*2640*/  SHF.L.U32 R5, R12, 0x1f, RZ ;  /* 0x0000001f0c057819 */ /* 0x000fe200000006ff */
[----:B------:R-:W-:Y:S01]  /*2650*/  UIADD3 UR4, UPT, UPT, UR5, 0x90, URZ ;  /* 0x0000009005047890 */ /* 0x000fe2000fffe0ff */
[----:B------:R1:W-:Y:S05]  /*2660*/  SYNCS.ARRIVE.TRANS64.RED.A1T0 RZ, [R0+URZ], RZ ;  /* 0x000000ff00ff79a7 */ /* 0x0003ea00081004ff */
[----:B------:R-:W-:Y:S01]  /*2670*/  IMAD.U32 R6, RZ, RZ, UR4 ;  /* 0x00000004ff067e24 */ /* 0x000fe2000f8e00ff */
[----:B------:R-:W2:Y:S04]  /*2680*/  SYNCS.PHASECHK.TRANS64.TRYWAIT P0, [UR5+0xa0], R5 ;  /* 0x0000a005ff0075a7 */ /* 0x000ea80008001105 */
[----:B------:R-:W-:Y:S01]  /*2690*/  PRMT R6, R2, 0x654, R6 ;  /* 0x0000065402067816 */ /* 0x000fe20000000006 */
[----:B-12---:R-:W-:Y:S06]  /*26a0*/  @!P0 BRA `(.L_x_42) ;  /* 0x0000006800cc8947 */ /* 0x006fec0003800000 */
.L_x_137:
[----:B------:R-:W-:Y:S01]  /*26b0*/  ULEA UR4, UR6, UR37, 0x4 ;  /* 0x0000002506047291 */ /* 0x000fe2000f8e20ff */
[----:B------:R-:W-:Y:S01]  /*26c0*/  SEL R3, R6, R3, !P2 ;  /* 0x0000000306037207 */ /* 0x000fe20005000000 */
[----:B------:R-:W-:Y:S01]  /*26d0*/  UIADD3 UR5, UPT, UPT, UR5, 0x90, URZ ;  /* 0x0000009005057890 */ /* 0x000fe2000fffe0ff */
[----:B-1----:R-:W-:Y:S01]  /*26e0*/  LEA R0, R11, UR37, 0x3 ;  /* 0x000000250b007c11 */ /* 0x002fe2000f8e18ff */
[----:B------:R-:W-:Y:S01]  /*26f0*/  UIADD3 UR4, UPT, UPT, UR4, 0x120, URZ ;  /* 0x0000012004047890 */ /* 0x000fe2000fffe0ff */
[----:B------:R1:W-:Y:S01]  /*2700*/  @!P2 SYNCS.ARRIVE.TRANS64.RED RZ, [R3+URZ], R4 ;  /* 0x0000000403ffa9a7 */ /* 0x0003e200080004ff */
[----:B------:R-:W-:Y:S01]  /*2710*/  UIADD3 UR6, UPT, UPT, UR6, 0x1, URZ ;  /* 0x0000000106067890 */ /* 0x000fe2000fffe0ff */
[----:B------:R-:W-:-:S03]  /*2720*/  VIADD R8, R8, 0x1 ;  /* 0x0000000108087836 */ /* 0x000fc60000000000 */
[----:B------:R-:W-:Y:S02]  /*2730*/  UISETP.NE.AND UP0, UPT, UR6, 0x2, UPT ;  /* 0x000000020600788c */ /* 0x000fe4000bf05270 */
[----:B------:R-:W-:Y:S01]  /*2740*/  ISETP.NE.AND P0, PT, R8, 0x2, PT ;  /* 0x000000020800780c */ /* 0x000fe20003f05270 */
[----:B------:R-:W-:Y:S06]  /*2750*/  UGETNEXTWORKID.BROADCAST [UR4], [UR5] ;  /* 0x00000000040073ca */ /* 0x000fec0008000100 */
[----:B------:R-:W-:Y:S02]  /*2760*/  USEL UR4, URZ, 0x1, UP0 ;  /* 0x00000001ff047887 */ /* 0x000fe40008000000 */
[----:B------:R-:W-:-:S04]  /*2770*/  USEL UR6, UR6, URZ, UP0 ;  /* 0x000000ff06067287 */ /* 0x000fc80008000000 */
[----:B------:R-:W-:Y:S02]  /*2780*/  LOP3.LUT R12, R12, UR4, RZ, 0x3c, !PT ;  /* 0x000000040c0c7c12 */ /* 0x000fe4000f8e3cff */
[----:B-1----:R-:W-:-:S04]  /*2790*/  SHF.L.U32 R4, R10, 0x1f, RZ ;  /* 0x0000001f0a047819 */ /* 0x002fc800000006ff */
[----:B------:R-:W1:Y:S02]  /*27a0*/  SYNCS.PHASECHK.TRANS64.TRYWAIT P1, [R0+URZ+0x90], R4 ;  /* 0x00009004000075a7 */ /* 0x000e6400080211ff */
[----:B-1----:R-:W-:Y:S05]  /*27b0*/  @!P1 BRA `(.L_x_43) ;  /* 0x0000006800a09947 */ /* 0x002fea0003800000 */
.L_x_138:
[C---:B-1----:R-:W-:Y:S01]  /*27c0*/  LEA R4, R11.reuse, UR37, 0x4 ;  /* 0x000000250b047c11 */ /* 0x042fe2000f8e20ff */
[----:B------:R-:W-:Y:S01]  /*27d0*/  VIADD R0, R0, 0xa0 ;  /* 0x000000a000007836 */ /* 0x000fe20000000000 */
[----:B------:R-:W-:Y:S01]  /*27e0*/  SEL R8, R8, RZ, P0 ;  /* 0x000000ff08087207 */ /* 0x000fe20000000000 */
[----:B------:R-:W-:-:S03]  /*27f0*/  VIADD R11, R11, 0x1 ;  /* 0x000000010b0b7836 */ /* 0x000fc60000000000 */
[----:B------:R-:W1:Y:S01]  /*2800*/  LDS.128 R4, [R4+0x120] ;  /* 0x0001200004047984 */ /* 0x000e620000000c00 */
[----:B------:R-:W-:Y:S02]  /*2810*/  PRMT R0, RZ, 0x654, R0 ;  /* 0x00000654ff007816 */ /* 0x000fe40000000000 */
[C---:B------:R-:W-:Y:S01]  /*2820*/  ISETP.NE.AND P1, PT, R11.reuse, 0x2, PT ;  /* 0x000000020b00780c */ /* 0x040fe20003f25270 */
[----:B------:R-:W-:Y:S01]  /*2830*/  @!PT LDS RZ, [RZ] ;  /* 0x00000000fffff984 */ /* 0x000fe20000000800 */
[----:B------:R-:W-:Y:S01]  /*2840*/  @!PT LDS RZ, [RZ] ;  /* 0x00000000fffff984 */ /* 0x000fe20000000800 */
[----:B------:R-:W-:Y:S01]  /*2850*/  @!PT LDS RZ, [RZ] ;  /* 0x00000000fffff984 */ /* 0x000fe20000000800 */
[----:B------:R-:W-:Y:S01]  /*2860*/  @!PT LDS RZ, [RZ] ;  /* 0x00000000fffff984 */ /* 0x000fe20000000800 */
[----:B------:R2:W-:Y:S06]  /*2870*/  MEMBAR.ALL.CTA ;  /* 0x0000000000007992 */ /* 0x0005ec0000008000 */
[----:B--2---:R-:W2:Y:S01]  /*2880*/  FENCE.VIEW.ASYNC.S ;  /* 0x00000000000073c6 */ /* 0x004ea20000000000 */
[----:B------:R-:W-:Y:S01]  /*2890*/  SEL R11, R11, RZ, P1 ;  /* 0x000000ff0b0b7207 */ /* 0x000fe20000800000 */
[----:B--2---:R2:W-:Y:S01]  /*28a0*/  SYNCS.ARRIVE.TRANS64.RED.A1T0 RZ, [R0+URZ], RZ ;  /* 0x000000ff00ff79a7 */ /* 0x0045e200081004ff */
[----:B-1----:R-:W-:-:S02]  /*28b0*/  LOP3.LUT P3, RZ, R6, 0x1, RZ, 0xc0, !PT ;  /* 0x0000000106ff7812 */ /* 0x002fc4000786c0ff */
[----:B------:R-:W-:-:S04]  /*28c0*/  SEL R4, RZ, 0x1, P1 ;  /* 0x00000001ff047807 */ /* 0x000fc80000800000 */
[----:B------:R-:W-:Y:S02]  /*28d0*/  LOP3.LUT R10, R10, R4, RZ, 0x3c, !PT ;  /* 0x000000040a0a7212 */ /* 0x000fe400078e3cff */
[----:B--2---:R-:W-:-:S04]  /*28e0*/  SEL R0, RZ, 0x1, P0 ;  /* 0x00000001ff007807 */ /* 0x004fc80000000000 */
[----:B------:R-:W-:Y:S01]  /*28f0*/  LOP3.LUT R9, R9, R0, RZ, 0x3c, !PT ;  /* 0x0000000009097212 */ /* 0x000fe200078e3cff */
[----:B------:R-:W-:Y:S06]  /*2900*/  @P3 BRA `(.L_x_44) ;  /* 0xfffffffc002c3947 */ /* 0x000fec000383ffff */
[----:B------:R-:W-:Y:S01]  /*2910*/  ULEA UR5, UR6, UR37, 0x3 ;  /* 0x0000002506057291 */ /* 0x000fe2000f8e18ff */
[----:B------:R-:W-:-:S08]  /*2920*/  SHF.L.U32 R2, R12, 0x1f, RZ ;  /* 0x0000001f0c027819 */ /* 0x000fd000000006ff */
[----:B------:R-:W1:Y:S02]  /*2930*/  SYNCS.PHASECHK.TRANS64 P0, [UR5+0xa0], R2 ;  /* 0x0000a002ff0075a7 */ /* 0x000e640008001005 */
[----:B-1----:R-:W-:Y:S05]  /*2940*/  @P0 BRA `(.L_x_45) ;  /* 0x0000000000080947 */ /* 0x002fea0003800000 */
[----:B------:R-:W1:Y:S02]  /*2950*/  SYNCS.PHASECHK.TRANS64.TRYWAIT P0, [UR5+0xa0], R2 ;  /* 0x0000a002ff0075a7 */ /* 0x000e640008001105 */
[----:B-1----:R-:W-:Y:S05]  /*2960*/  @!P0 BRA `(.L_x_46) ;  /* 0x0000006800488947 */ /* 0x002fea0003800000 */
.L_x_45:
[----:B------:R-:W-:-:S04]  /*2970*/  UIADD3 UR4, UPT, UPT, UR6, 0x1, URZ ;  /* 0x0000000106047890 */ /* 0x000fc8000fffe0ff */
[----:B------:R-:W-:-:S04]  /*2980*/  UISETP.NE.AND UP0, UPT, UR4, 0x2, UPT ;  /* 0x000000020400788c */ /* 0x000fc8000bf05270 */
[----:B------:R-:W-:Y:S02]  /*2990*/  USEL UR7, URZ, 0x1, UP0 ;  /* 0x00000001ff077887 */ /* 0x000fe40008000000 */
[----:B------:R-:W-:-:S04]  /*29a0*/  USEL UR4, UR4, URZ, UP0 ;  /* 0x000000ff04047287 */ /* 0x000fc80008000000 */
[----:B------:R-:W-:Y:S01]  /*29b0*/  ULEA UR4, UR4, UR37, 0x3 ;  /* 0x0000002504047291 */ /* 0x000fe2000f8e18ff */
[----:B-1----:R-:W-:-:S04]  /*29c0*/  LOP3.LUT R2, R12, UR7, RZ, 0x3c, !PT ;  /* 0x000000070c027c12 */ /* 0x002fc8000f8e3cff */
[----:B------:R-:W-:-:S04]  /*29d0*/  SHF.L.U32 R0, R2, 0x1f, RZ ;  /* 0x0000001f02007819 */ /* 0x000fc800000006ff */
[----:B------:R-:W1:Y:S02]  /*29e0*/  SYNCS.PHASECHK.TRANS64 P0, [UR4+0xa0], R0 ;  /* 0x0000a000ff0075a7 */ /* 0x000e640008001004 */
[----:B-1----:R-:W-:Y:S05]  /*29f0*/  @P0 EXIT ;  /* 0x000000000000094d */ /* 0x002fea0003800000 */
[----:B------:R-:W-:Y:S02]  /*2a00*/  SHF.L.U32 R2, R2, 0x1f, RZ ;  /* 0x0000001f02027819 */ /* 0x000fe400000006ff */
[----:B------:R-:W-:-:S07]  /*2a10*/  MOV R0, UR4 ;  /* 0x0000000400007c02 */ /* 0x000fce0008000f00 */
.L_x_47:
[----:B-1----:R1:W2:Y:S02]  /*2a20*/  SYNCS.PHASECHK.TRANS64.TRYWAIT P0, [R0+URZ+0xa0], R2 ;  /* 0x0000a002000075a7 */ /* 0x0022a400080011ff */
[----:B--2---:R-:W-:Y:S05]  /*2a30*/  @!P0 NANOSLEEP.SYNCS 0x989680 ;  /* 0x009896800000895d */ /* 0x004fea0003900000 */
[----:B------:R-:W2:Y:S02]  /*2a40*/  @!P0 SYNCS.PHASECHK.TRANS64 P0, [R0+URZ+0xa0], R2 ;  /* 0x0000a002000085a7 */ /* 0x000ea400080010ff */
[----:B--2---:R-:W-:Y:S05]  /*2a50*/  @P0 EXIT ;  /* 0x000000000000094d */ /* 0x004fea0003800000 */
[----:B------:R-:W-:Y:S05]  /*2a60*/  BRA `(.L_x_47) ;  /* 0xfffffffc00ec7947 */ /* 0x000fea000383ffff */
.L_x_40:
[----:B------:R-:W-:-:S09]  /*2a70*/  UISETP.NE.AND UP1, UPT, UR8, URZ, UPT ;  /* 0x000000ff0800728c */ /* 0x000fd2000bf25270 */
[----:B------:R-:W-:Y:S05]  /*2a80*/  BRA.U UP1, `(.L_x_48) ;  /* 0x0000000d01947547 */ /* 0x000fea000b800000 */
[----:B------:R-:W-:Y:S01]  /*2a90*/  UMOV UR4, 0x40 ;  /* 0x0000004000047882 */ /* 0x000fe20000000000 */
[----:B------:R-:W-:Y:S01]  /*2aa0*/  NOP ;  /* 0x0000000000007918 */ /* 0x000fe20000000000 */
[----:B------:R-:W-:Y:S01]  /*2ab0*/  ULEA UR4, UR37, UR4, 0x18 ;  /* 0x0000000425047291 */ /* 0x000fe2000f8ec0ff */
[----:B------:R-:W-:Y:S02]  /*2ac0*/  UMOV UR5, 0x400 ;  /* 0x0000040000057882 */ /* 0x000fe40000000000 */
[----:B------:R-:W-:-:S06]  /*2ad0*/  ULEA UR37, UR37, UR5, 0x18 ;  /* 0x0000000525257291 */ /* 0x000fcc000f8ec0ff */
[----:B------:R-:W1:Y:S02]  /*2ae0*/  LDS.U8 R0, [UR4+0x1c] ;  /* 0x00001c04ff007984 */ /* 0x000e640008000000 */
[----:B-1----:R-:W-:-:S13]  /*2af0*/  ISETP.NE.AND P0, PT, R0, RZ, PT ;  /* 0x000000ff0000720c */ /* 0x002fda0003f05270 */
[----:B------:R-:W-:Y:S05]  /*2b00*/  @P0 BRA `(.L_x_49) ;  /* 0x0000000000580947 */ /* 0x000fea0003800000 */
[----:B------:R-:W-:-:S13]  /*2b10*/  ELECT P0, URZ, PT ;  /* 0x0000000000ff782f */ /* 0x000fda0003800000 */
[----:B------:R-:W-:Y:S05]  /*2b20*/  @!P0 BRA `(.L_x_50) ;  /* 0x0000000000608947 */ /* 0x000fea0003800000 */
[----:B------:R-:W-:Y:S01]  /*2b30*/  UMOV UR5, 0x10 ;  /* 0x0000001000057882 */ /* 0x000fe20000000000 */
[----:B------:R-:W-:Y:S01]  /*2b40*/  HFMA2 R0, -RZ, RZ, 0, 5.9604644775390625e-08 ;  /* 0x00000001ff007431 */ /* 0x000fe200000001ff */
[----:B------:R-:W-:-:S03]  /*2b50*/  MOV R2, 0xffff ;  /* 0x0000ffff00027802 */ /* 0x000fc60000000f00 */
[----:B------:R-:W-:Y:S04]  /*2b60*/  DEPBAR.LE SB1, 0x36 ;  /* 0x00009d800000791a */ /* 0x000fe80000000000 */
[----:B------:R-:W1:Y:S02]  /*2b70*/  UTCATOMSWS.FIND_AND_SET.ALIGN UP0, UR5, UR5 ;  /* 0x00000005000575e3 */ /* 0x000e640008000800 */
[----:B-1----:R-:W-:Y:S01]  /*2b80*/  MOV R3, UR5 ;  /* 0x0000000500037c02 */ /* 0x002fe20008000f00 */
[----:B------:R-:W-:Y:S06]  /*2b90*/  BRA.U UP0, `(.L_x_51) ;  /* 0x0000000100187547 */ /* 0x000fec000b800000 */
.L_x_52:
[----:B------:R-:W-:Y:S05]  /*2ba0*/  NANOSLEEP 0x64 ;  /* 0x000000640000795d */ /* 0x000fea0003800000 */
[----:B------:R-:W-:-:S05]  /*2bb0*/  UMOV UR5, 0x10 ;  /* 0x0000001000057882 */ /* 0x000fca0000000000 */
[----:B------:R-:W-:Y:S04]  /*2bc0*/  DEPBAR.LE SB1, 0x36 ;  /* 0x00009d800000791a */ /* 0x000fe80000000000 */
[----:B------:R-:W1:Y:S02]  /*2bd0*/  UTCATOMSWS.FIND_AND_SET.ALIGN UP0, UR5, UR5 ;  /* 0x00000005000575e3 */ /* 0x000e640008000800 */
[----:B-1----:R-:W-:Y:S01]  /*2be0*/  MOV R3, UR5 ;  /* 0x0000000500037c02 */ /* 0x002fe20008000f00 */
[----:B------:R-:W-:Y:S05]  /*2bf0*/  BRA.U !UP0, `(.L_x_52) ;  /* 0xfffffffd08e87547 */ /* 0x000fea000b83ffff */
.L_x_51:
[-C--:B------:R-:W-:Y:S02]  /*2c00*/  SHF.L.U32 R2, R2, R3.reuse, RZ ;  /* 0x0000000302027219 */ /* 0x080fe400000006ff */
[----:B------:R-:W-:Y:S01]  /*2c10*/  SHF.L.U32 R0, R0, R3, RZ ;  /* 0x0000000300007219 */ /* 0x000fe200000006ff */
[----:B------:R-:W-:Y:S02]  /*2c20*/  IMAD.SHL.U32 R3, R3, 0x20, RZ ;  /* 0x0000002003037824 */ /* 0x000fe400078e00ff */
[----:B------:R1:W-:Y:S04]  /*2c30*/  ATOMS.OR RZ, [UR4+0x14], R2 ;  /* 0x00001402ffff798c */ /* 0x0003e8000b000004 */
[----:B------:R1:W-:Y:S04]  /*2c40*/  ATOMS.OR RZ, [UR4+0x18], R0 ;  /* 0x00001800ffff798c */ /* 0x0003e8000b000004 */
[----:B------:R1:W-:Y:S01]  /*2c50*/  STS [UR37+0x140], R3 ;  /* 0x00014003ff007988 */ /* 0x0003e20008000825 */
[----:B------:R-:W-:Y:S05]  /*2c60*/  BRA `(.L_x_50) ;  /* 0x0000000000107947 */ /* 0x000fea0003800000 */
.L_x_49:
[----:B------:R-:W-:Y:S02]  /*2c70*/  MOV R0, 0xffffffff ;  /* 0xffffffff00007802 */ /* 0x000fe40000000f00 */
[----:B------:R-:W-:-:S03]  /*2c80*/  MOV R2, 0x2cb0 ;  /* 0x00002cb000027802 */ /* 0x000fc60000000f00 */
[----:B------:R1:W-:Y:S04]  /*2c90*/  STS [UR37+0x140], R0 ;  /* 0x00014000ff007988 */ /* 0x0003e80008000825 */
[----:B-1-3-5:R-:W-:Y:S05]  /*2ca0*/  CALL.REL.NOINC `($__internal_1_$__cuda_sm10x_tcgen05_guardrail_trap_phase_invalid_during_alloc) ;  /* 0x0000006c008c7944 */ /* 0x02afea0003c00000 */
.L_x_50:
[----:B------:R-:W-:Y:S05]  /*2cb0*/  WARPSYNC.ALL ;  /* 0x0000000000007948 */ /* 0x000fea0003800000 */
[----:B------:R-:W2:Y:S01]  /*2cc0*/  S2UR UR6, SR_CgaCtaId ;  /* 0x00000000000679c3 */ /* 0x000ea20000008800 */
[----:B------:R-:W-:Y:S01]  /*2cd0*/  UMOV UR4, 0x400 ;  /* 0x0000040000047882 */ /* 0x000fe20000000000 */
[----:B------:R-:W-:-:S06]  /*2ce0*/  NOP ;  /* 0x0000000000007918 */ /* 0x000fcc0000000000 */
[----:B------:R-:W-:Y:S06]  /*2cf0*/  BAR.ARV 0x6, 0xa0 ;  /* 0x0182800000007b1d */ /* 0x000fec0000002000 */
[----:B------:R-:W4:Y:S01]  /*2d00*/  LDCU UR7, c[0x0][0x38c] ;  /* 0x00007180ff0777ac */ /* 0x000f220008000800 */
[----:B------:R-:W-:Y:S01]  /*2d10*/  IMAD.MOV.U32 R11, RZ, RZ, 0x1 ;  /* 0x00000001ff0b7424 */ /* 0x000fe200078e00ff */
[----:B------:R-:W-:Y:S01]  /*2d20*/  CS2R R8, SRZ ;  /* 0x0000000000087805 */ /* 0x000fe2000001ff00 */
[----:B------:R-:W-:Y:S01]  /*2d30*/  IMAD.MOV.U32 R10, RZ, RZ, RZ ;  /* 0x000000ffff0a7224 */ /* 0x000fe200078e00ff */
[----:B------:R-:W-:Y:S01]  /*2d40*/  UMOV UR18, URZ ;  /* 0x000000ff00127c82 */ /* 0x000fe20008000000 */
[----:B------:R-:W-:Y:S01]  /*2d50*/  UMOV UR17, URZ ;  /* 0x000000ff00117c82 */ /* 0x000fe20008000000 */
[----:B------:R-:W-:Y:S01]  /*2d60*/  UMOV UR22, 0x0 ;  /* 0x0000000000167882 */ /* 0x000fe20000000000 */
[----:B------:R-:W-:Y:S01]  /*2d70*/  UMOV UR23, 0x4400010 ;  /* 0x0440001000177882 */ /* 0x000fe20000000000 */
[----:B------:R-:W-:Y:S01]  /*2d80*/  UMOV UR20, 0x0 ;  /* 0x0000000000147882 */ /* 0x000fe20000000000 */
[----:B------:R-:W-:Y:S01]  /*2d90*/  UMOV UR21, 0x4400010 ;  /* 0x0440001000157882 */ /* 0x000fe20000000000 */
[----:B--2---:R-:W-:Y:S01]  /*2da0*/  ULEA UR6, UR6, UR4, 0x18 ;  /* 0x0000000406067291 */ /* 0x004fe2000f8ec0ff */
[----:B------:R-:W2:Y:S03]  /*2db0*/  LDCU UR4, c[0x0][0x38c] ;  /* 0x00007180ff0477ac */ /* 0x000ea60008000800 */
[----:B------:R-:W-:-:S02]  /*2dc0*/  UIADD3 UR11, UPT, UPT, UR6, 0x6400, URZ ;  /* 0x00006400060b7890 */ /* 0x000fc4000fffe0ff */
[----:B----4-:R-:W-:-:S03]  /*2dd0*/  UIADD3 UR7, UPT, UPT, UR7, 0x3f, URZ ;  /* 0x0000003f07077890 */ /* 0x010fc6000fffe0ff */
[----:B-1----:R-:W1:Y:S01]  /*2de0*/  LDS R0, [UR6+0x140] ;  /* 0x00014006ff007984 */ /* 0x002e620008000800 */
[----:B------:R-:W-:Y:S02]  /*2df0*/  UIADD3 UR12, UPT, UPT, UR6, 0xa400, URZ ;  /* 0x0000a400060c7890 */ /* 0x000fe4000fffe0ff */
[----:B------:R-:W-:Y:S02]  /*2e00*/  USHF.R.S32.HI UR5, URZ, 0x1f, UR7 ;  /* 0x0000001fff057899 */ /* 0x000fe40008011407 */
[----:B------:R-:W-:Y:S02]  /*2e10*/  USHF.R.U32.HI UR11, URZ, 0x4, UR11 ;  /* 0x00000004ff0b7899 */ /* 0x000fe4000801160b */
[----:B------:R-:W-:Y:S02]  /*2e20*/  ULEA.HI UR5, UR5, UR7, URZ, 0x6 ;  /* 0x0000000705057291 */ /* 0x000fe4000f8f30ff */
[----:B------:R-:W-:Y:S02]  /*2e30*/  USHF.R.U32.HI UR12, URZ, 0x4, UR12 ;  /* 0x00000004ff0c7899 */ /* 0x000fe4000801160c */
[----:B------:R-:W-:-:S02]  /*2e40*/  USHF.R.S32.HI UR5, URZ, 0x6, UR5 ;  /* 0x00000006ff057899 */ /* 0x000fc40008011405 */
[----:B------:R-:W-:Y:S02]  /*2e50*/  ULOP3.LUT UR11, UR11, 0x3fff, URZ, 0xc0, !UPT ;  /* 0x00003fff0b0b7892 */ /* 0x000fe4000f8ec0ff */
[----:B------:R-:W-:Y:S02]  /*2e60*/  UISETP.LT.AND UP0, UPT, UR5, 0x1, UPT ;  /* 0x000000010500788c */ /* 0x000fe4000bf01270 */
[----:B------:R-:W-:Y:S02]  /*2e70*/  ULOP3.LUT UR12, UR12, 0x3fff, URZ, 0xc0, !UPT ;  /* 0x00003fff0c0c7892 */ /* 0x000fe4000f8ec0ff */
[----:B------:R-:W-:Y:S02]  /*2e80*/  USEL UR10, UR5, 0x1, !UP0 ;  /* 0x00000001050a7887 */ /* 0x000fe4000c000000 */
[----:B------:R-:W-:Y:S02]  /*2e90*/  ULOP3.LUT UR11, UR11, 0x10000, URZ, 0xfc, !UPT ;  /* 0x000100000b0b7892 */ /* 0x000fe4000f8efcff */
[----:B------:R-:W-:-:S02]  /*2ea0*/  ULOP3.LUT UR12, UR12, 0x10000, URZ, 0xfc, !UPT ;  /* 0x000100000c0c7892 */ /* 0x000fc4000f8efcff */
[----:B------:R-:W-:Y:S02]  /*2eb0*/  UIADD3 UR10, UPT, UPT, -UR10, URZ, URZ ;  /* 0x000000ff0a0a7290 */ /* 0x000fe4000fffe1ff */
[----:B--2---:R-:W-:Y:S01]  /*2ec0*/  UISETP.GE.AND UP3, UPT, UR4, 0x1, UPT ;  /* 0x000000010400788c */ /* 0x004fe2000bf66270 */
[----:B-1----:R-:W-:-:S15]  /*2ed0*/  R2UR UR19, R0 ;  /* 0x00000000001372ca */ /* 0x002fde00000e0000 */
.L_x_59:
[----:B------:R-:W-:Y:S02]  /*2ee0*/  LEA R0, R10, UR6, 0x3 ;  /* 0x000000060a007c11 */ /* 0x000fe4000f8e18ff */
[----:B------:R-:W-:Y:S02]  /*2ef0*/  SHF.L.U32 R2, R9, 0x1f, RZ ;  /* 0x0000001f09027819 */ /* 0x000fe400000006ff */
[----:B------:R-:W-:Y:S01]  /*2f00*/  PLOP3.LUT P0, PT, PT, PT, UP3, 0x80, 0x8 ;  /* 0x000000000008781c */ /* 0x000fe20003f0f038 */
[----:B------:R-:W-:Y:S01]  /*2f10*/  VIADD R3, R0, 0xa0 ;  /* 0x000000a000037836 */ /* 0x000fe20000000000 */
[----:B-1----:R-:W1:Y:S02]  /*2f20*/  SYNCS.PHASECHK.TRANS64.TRYWAIT P1, [R0+URZ+0x90], R2 ;  /* 0x00009002000075a7 */ /* 0x002e6400080211ff */
[----:B-1--4-:R-:W-:Y:S09]  /*2f30*/  @!P1 BRA `(.L_x_53) ;  /* 0x0000006000ec9947 */ /* 0x012ff20003800000 */
.L_x_140:
[----:B------:R-:W-:Y:S01]  /*2f40*/  LEA R4, R10, UR6, 0x4 ;  /* 0x000000060a047c11 */ /* 0x000fe2000f8e20ff */
[----:B------:R-:W-:Y:S01]  /*2f50*/  @UP3 ULEA UR4, UR17, UR6, 0x3 ;  /* 0x0000000611043291 */ /* 0x000fe2000f8e18ff */
[----:B------:R-:W-:Y:S01]  /*2f60*/  PLOP3.LUT P2, PT, PT, PT, PT, 0x80, 0x8 ;  /* 0x000000000008781c */ /* 0x000fe20003f4f070 */
[----:B------:R-:W-:Y:S01]  /*2f70*/  ULEA UR8, UR18, UR6, 0x3 ;  /* 0x0000000612087291 */ /* 0x000fe2000f8e18ff */
[----:B------:R-:W-:Y:S02]  /*2f80*/  PRMT R3, RZ, 0x654, R3 ;  /* 0x00000654ff037816 */ /* 0x000fe40000000003 */
[----:B------:R-:W2:Y:S01]  /*2f90*/  LDS.128 R4, [R4+0x120] ;  /* 0x0001200004047984 */ /* 0x000ea20000000c00 */
[----:B-1----:R-:W-:Y:S02]  /*2fa0*/  @P0 SHF.L.U32 R2, R8, 0x1f, RZ ;  /* 0x0000001f08020819 */ /* 0x002fe400000006ff */
[----:B------:R-:W-:Y:S01]  /*2fb0*/  SHF.L.U32 R0, R11, 0x1f, RZ ;  /* 0x0000001f0b007819 */ /* 0x000fe200000006ff */
[----:B------:R-:W-:Y:S01]  /*2fc0*/  @!PT LDS RZ, [RZ] ;  /* 0x00000000fffff984 */ /* 0x000fe20000000800 */
[----:B------:R-:W-:Y:S01]  /*2fd0*/  @!PT LDS RZ, [RZ] ;  /* 0x00000000fffff984 */ /* 0x000fe20000000800 */
[----:B------:R-:W-:Y:S01]  /*2fe0*/  @!PT LDS RZ, [RZ] ;  /* 0x00000000fffff984 */ /* 0x000fe20000000800 */
[----:B------:R-:W-:Y:S01]  /*2ff0*/  @!PT LDS RZ, [RZ] ;  /* 0x00000000fffff984 */ /* 0x000fe20000000800 */
[----:B------:R1:W-:Y:S06]  /*3000*/  MEMBAR.ALL.CTA ;  /* 0x0000000000007992 */ /* 0x0003ec0000008000 */
[----:B-1----:R-:W1:Y:S02]  /*3010*/  FENCE.VIEW.ASYNC.S ;  /* 0x00000000000073c6 */ /* 0x002e640000000000 */
[----:B-1----:R1:W-:Y:S01]  /*3020*/  SYNCS.ARRIVE.TRANS64.RED.A1T0 RZ, [R3+URZ], RZ ;  /* 0x000000ff03ff79a7 */ /* 0x0023e200081004ff */
[----:B------:R1:W4:Y:S01]  /*3030*/  @P0 SYNCS.PHASECHK.TRANS64.TRYWAIT P2, [UR4], R2 ;  /* 0x00000002ff0005a7 */ /* 0x0003220008041104 */
[----:B------:R-:W-:Y:S01]  /*3040*/  ULEA.HI UR4, UR18, UR18, URZ, 0x1 ;  /* 0x0000001212047291 */ /* 0x000fe2000f8f08ff */
[----:B--2---:R-:W-:-:S03]  /*3050*/  LOP3.LUT P1, RZ, R6, 0x1, RZ, 0xc0, !PT ;  /* 0x0000000106ff7812 */ /* 0x004fc6000782c0ff */
[----:B------:R-:W-:Y:S02]  /*3060*/  USHF.L.U32 UR9, UR4, 0x7, URZ ;  /* 0x0000000704097899 */ /* 0x000fe400080006ff */
[----:B------:R-:W-:Y:S02]  /*3070*/  ULOP3.LUT UR4, UR4, 0xffe, URZ, 0xc0, !UPT ;  /* 0x00000ffe04047892 */ /* 0x000fe4000f8ec0ff */
[----:B------:R-:W-:Y:S02]  /*3080*/  ULOP3.LUT UR9, UR9, 0xffffff00, URZ, 0xc0, !UPT ;  /* 0xffffff0009097892 */ /* 0x000fe4000f8ec0ff */
[----:B------:R-:W-:Y:S02]  /*3090*/  UIADD3 UR4, UPT, UPT, -UR4, UR18, URZ ;  /* 0x0000001204047290 */ /* 0x000fe4000fffe1ff */
[----:B------:R-:W-:Y:S01]  /*30a0*/  UIADD3 UR9, UPT, UPT, UR19, UR9, URZ ;  /* 0x0000000913097290 */ /* 0x000fe2000fffe0ff */
[----:B------:R-:W2:Y:S03]  /*30b0*/  SYNCS.PHASECHK.TRANS64.TRYWAIT P0, [UR8+0xd0], R0 ;  /* 0x0000d000ff0075a7 */ /* 0x000ea60008001108 */
[----:B------:R-:W-:Y:S01]  /*30c0*/  ULEA UR9, UR4, UR9, 0x14 ;  /* 0x0000000904097291 */ /* 0x000fe2000f8ea0ff */
[----:B-12-4-:R-:W-:Y:S11]  /*30d0*/  @!P0 BRA `(.L_x_54) ;  /* 0x0000006000988947 */ /* 0x016ff60003800000 */
.L_x_142:
[----:B------:R-:W-:Y:S01]  /*30e0*/  IADD3 R10, PT, PT, R10, 0x1, RZ ;  /* 0x000000010a0a7810 */ /* 0x000fe20007ffe0ff */
[----:B------:R-:W-:Y:S06]  /*30f0*/  BRA.U !UP3, `(.L_x_55) ;  /* 0x000000010b987547 */ /* 0x000fec000b800000 */
[----:B------:R-:W-:Y:S01]  /*3100*/  UPLOP3.LUT UP4, UPT, UPT, UPT, UPT, 0x40, 0x4 ;  /* 0x000000000004789c */ /* 0x000fe20003f8e870 */
[----:B------:R-:W-:Y:S01]  /*3110*/  UMOV UR16, UR10 ;  /* 0x0000000a00107c82 */ /* 0x000fe20008000000 */
[----:B------:R-:W-:Y:S01]  /*3120*/  UMOV UR15, UR5 ;  /* 0x00000005000f7c82 */ /* 0x000fe20008000000 */
[----:B------:R-:W-:-:S08]  /*3130*/  UMOV UR14, UR17 ;  /* 0x00000011000e7c82 */ /* 0x000fd00008000000 */
.L_x_58:
[----:B------:R-:W-:Y:S02]  /*3140*/  UIADD3 UR16, UPT, UPT, UR16, 0x1, URZ ;  /* 0x0000000110107890 */ /* 0x000fe4000fffe0ff */
[----:B--2---:R-:W-:Y:S02]  /*3150*/  ULEA UR7, UR14, UR6, 0x3 ;  /* 0x000000060e077291 */ /* 0x004fe4000f8e18ff */
[----:B------:R-:W-:Y:S01]  /*3160*/  UISETP.NE.AND UP0, UPT, UR16, URZ, UPT ;  /* 0x000000ff1000728c */ /* 0x000fe2000bf05270 */
[----:B----4-:R-:W-:Y:S10]  /*3170*/  @P2 BRA `(.L_x_56) ;  /* 0x00000000000c2947 */ /* 0x010ff40003800000 */
[----:B-1----:R-:W-:Y:S04]  /*3180*/  SHF.L.U32 R2, R8, 0x1f, RZ ;  /* 0x0000001f08027819 */ /* 0x002fe800000006ff */
[----:B------:R-:W1:Y:S02]  /*3190*/  SYNCS.PHASECHK.TRANS64.TRYWAIT P0, [UR7], R2 ;  /* 0x00000002ff0075a7 */ /* 0x000e640008001107 */
[----:B-1----:R-:W-:Y:S05]  /*31a0*/  @!P0 BRA `(.L_x_57) ;  /* 0x00000060007c8947 */ /* 0x002fea0003800000 */
.L_x_56:
[----:B------:R-:W-:Y:S01]  /*31b0*/  UISETP.NE.AND UP1, UPT, UR15, 0x1, UPT ;  /* 0x000000010f00788c */ /* 0x000fe2000bf25270 */
[----:B------:R-:W-:Y:S01]  /*31c0*/  PLOP3.LUT P2, PT, PT, PT, PT, 0x80, 0x8 ;  /* 0x000000000008781c */ /* 0x000fe20003f4f070 */
[----:B------:R-:W-:Y:S02]  /*31d0*/  UIADD3 UR17, UPT, UPT, UR14, 0x1, URZ ;  /* 0x000000010e117890 */ /* 0x000fe4000fffe0ff */
[----:B------:R-:W-:Y:S02]  /*31e0*/  ULEA UR24, UR14, UR12, 0xa ;  /* 0x0000000c0e187291 */ /* 0x000fe4000f8e50ff */
[----:B------:R-:W-:Y:S01]  /*31f0*/  UISETP.NE.AND UP2, UPT, UR17, 0x4, UPT ;  /* 0x000000041100788c */ /* 0x000fe2000bf45270 */
[----:B------:R-:W-:Y:S01]  /*3200*/  PLOP3.LUT P0, PT, PT, PT, UP1, 0x80, 0x8 ;  /* 0x000000000008781c */ /* 0x000fe20003f0f018 */
[----:B------:R-:W-:Y:S02]  /*3210*/  ULEA UR26, UR14, UR11, 0x8 ;  /* 0x0000000b0e1a7291 */ /* 0x000fe4000f8e40ff */
[----:B------:R-:W-:Y:S02]  /*3220*/  USEL UR13, URZ, 0x1, UP2 ;  /* 0x00000001ff0d7887 */ /* 0x000fe40009000000 */
[----:B------:R-:W-:Y:S02]  /*3230*/  USEL UR17, UR17, URZ, UP2 ;  /* 0x000000ff11117287 */ /* 0x000fe40009000000 */
[----:B------:R-:W-:Y:S02]  /*3240*/  UIADD3 UR30, UPT, UPT, UR24, 0x2, URZ ;  /* 0x00000002181e7890 */ /* 0x000fe4000fffe0ff */
[----:B------:R-:W-:Y:S01]  /*3250*/  @UP1 ULEA UR4, UR17, UR6, 0x3 ;  /* 0x0000000611041291 */ /* 0x000fe2000f8e18ff */
[----:B------:R-:W-:Y:S01]  /*3260*/  LOP3.LUT R8, R8, UR13, RZ, 0x3c, !PT ;  /* 0x0000000d08087c12 */ /* 0x000fe2000f8e3cff */
[----:B------:R-:W-:Y:S02]  /*3270*/  UIADD3 UR28, UPT, UPT, UR26, 0x2, URZ ;  /* 0x000000021a1c7890 */ /* 0x000fe4000fffe0ff */
[----:B------:R-:W-:Y:S01]  /*3280*/  UIADD3 UR7, UPT, UPT, UR7, 0x20, URZ ;  /* 0x0000002007077890 */ /* 0x000fe2000fffe0ff */
[----:B-1----:R-:W-:Y:S01]  /*3290*/  @P0 SHF.L.U32 R0, R8, 0x1f, RZ ;  /* 0x0000001f08000819 */ /* 0x002fe200000006ff */
[----:B------:R-:W-:Y:S01]  /*32a0*/  UMOV UR25, 0x80004020 ;  /* 0x8000402000197882 */ /* 0x000fe20000000000 */
[----:B------:R-:W-:Y:S01]  /*32b0*/  UMOV UR27, 0x80004020 ;  /* 0x80004020001b7882 */ /* 0x000fe20000000000 */
[----:B------:R-:W-:Y:S01]  /*32c0*/  UMOV UR31, 0x80004020 ;  /* 0x80004020001f7882 */ /* 0x000fe20000000000 */
[----:B------:R2:W4:Y:S01]  /*32d0*/  @P0 SYNCS.PHASECHK.TRANS64.TRYWAIT P2, [UR4], R0 ;  /* 0x00000000ff0005a7 */ /* 0x0005220008041104 */
[----:B------:R-:W-:Y:S01]  /*32e0*/  UIADD3 UR15, UPT, UPT, UR15, -0x1, URZ ;  /* 0xffffffff0f0f7890 */ /* 0x000fe2000fffe0ff */
[----:B------:R2:W-:Y:S01]  /*32f0*/  UTCQMMA gdesc[UR26], gdesc[UR24], tmem[UR9], tmem[UR22], idesc[UR23], UP4 ;  /* 0x00ff16181a0075ea */ /* 0x0005e2000a000309 */
[----:B------:R-:W-:Y:S01]  /*3300*/  UPLOP3.LUT UP4, UPT, UPT, UPT, UPT, 0x80, 0x8 ;  /* 0x000000000008789c */ /* 0x000fe20003f8f070 */
[----:B------:R-:W-:Y:S01]  /*3310*/  UMOV UR29, 0x80004020 ;  /* 0x80004020001d7882 */ /* 0x000fe20000000000 */
[----:B------:R-:W-:Y:S01]  /*3320*/  UMOV UR14, UR17 ;  /* 0x00000011000e7c82 */ /* 0x000fe20008000000 */
[----:B------:R2:W-:Y:S01]  /*3330*/  UTCQMMA gdesc[UR28], gdesc[UR30], tmem[UR9], tmem[UR20], idesc[UR21], UPT ;  /* 0x00ff141e1c0075ea */ /* 0x0005e2000b800309 */
[----:B------:R2:W-:Y:S01]  /*3340*/  UTCBAR [UR7], URZ ;  /* 0x000000ff070073e9 */ /* 0x0005e200080000ff */
[----:B------:R-:W-:Y:S06]  /*3350*/  BRA.U UP0, `(.L_x_58) ;  /* 0xfffffffd00787547 */ /* 0x000fec000b83ffff */
.L_x_55:
[----:B------:R-:W-:Y:S01]  /*3360*/  UIADD3 UR18, UPT, UPT, UR18, 0x1, URZ ;  /* 0x0000000112127890 */ /* 0x000fe2000fffe0ff */
[C---:B------:R-:W-:Y:S01]  /*3370*/  ISETP.NE.AND P0, PT, R10.reuse, 0x2, PT ;  /* 0x000000020a00780c */ /* 0x040fe20003f05270 */
[----:B------:R-:W-:Y:S02]  /*3380*/  UIADD3 UR8, UPT, UPT, UR8, 0xb0, URZ ;  /* 0x000000b008087890 */ /* 0x000fe4000fffe0ff */
[----:B------:R-:W-:Y:S01]  /*3390*/  UISETP.NE.AND UP0, UPT, UR18, 0x4, UPT ;  /* 0x000000041200788c */ /* 0x000fe2000bf05270 */
[----:B-12---:R-:W-:Y:S02]  /*33a0*/  SEL R0, RZ, 0x1, P0 ;  /* 0x00000001ff007807 */ /* 0x006fe40000000000 */
[----:B------:R-:W-:Y:S01]  /*33b0*/  SEL R10, R10, RZ, P0 ;  /* 0x000000ff0a0a7207 */ /* 0x000fe20000000000 */
[----:B------:R-:W-:Y:S01]  /*33c0*/  USEL UR4, URZ, 0x1, UP0 ;  /* 0x00000001ff047887 */ /* 0x000fe20008000000 */
[----:B------:R-:W-:Y:S01]  /*33d0*/  LOP3.LUT R9, R9, R0, RZ, 0x3c, !PT ;  /* 0x0000000009097212 */ /* 0x000fe200078e3cff */
[----:B------:R-:W-:Y:S01]  /*33e0*/  USEL UR18, UR18, URZ, UP0 ;  /* 0x000000ff12127287 */ /* 0x000fe20008000000 */
[----:B------:R1:W-:Y:S03]  /*33f0*/  UTCBAR [UR8], URZ ;  /* 0x000000ff080073e9 */ /* 0x0003e600080000ff */
[----:B------:R-:W-:Y:S01]  /*3400*/  LOP3.LUT R11, R11, UR4, RZ, 0x3c, !PT ;  /* 0x000000040b0b7c12 */ /* 0x000fe2000f8e3cff */
[----:B------:R-:W-:Y:S07]  /*3410*/  @P1 BRA `(.L_x_59) ;  /* 0xfffffff800b01947 */ /* 0x000fee000383ffff */
[----:B------:R-:W2:Y:S01]  /*3420*/  S2UR UR4, SR_CgaCtaId ;  /* 0x00000000000479c3 */ /* 0x000ea20000008800 */
[----:B------:R-:W-:Y:S01]  /*3430*/  ELECT P0, URZ, PT ;  /* 0x0000000000ff782f */ /* 0x000fe20003800000 */
[----:B------:R-:W-:Y:S01]  /*3440*/  IMAD.MOV.U32 R0, RZ, RZ, 0x1 ;  /* 0x00000001ff007424 */ /* 0x000fe200078e00ff */
[----:B------:R-:W-:Y:S01]  /*3450*/  UIADD3 UR6, UPT, UPT, UR6, 0xd0, URZ ;  /* 0x000000d006067890 */ /* 0x000fe2000fffe0ff */
[----:B------:R-:W-:Y:S01]  /*3460*/  SHF.L.U32 R2, R11, 0x1f, RZ ;  /* 0x0000001f0b027819 */ /* 0x000fe200000006ff */
[----:B------:R-:W-:-:S03]  /*3470*/  UMOV UR5, 0x40 ;  /* 0x0000004000057882 */ /* 0x000fc60000000000 */
[----:B------:R-:W-:Y:S01]  /*3480*/  UVIRTCOUNT.DEALLOC.SMPOOL 0x80 ;  /* 0x000000800000784c */ /* 0x000fe20000000000 */
[----:B--2---:R-:W-:Y:S02]  /*3490*/  ULEA UR4, UR4, UR5, 0x18 ;  /* 0x0000000504047291 */ /* 0x004fe4000f8ec0ff */
[----:B------:R-:W-:-:S07]  /*34a0*/  ULEA UR5, UR18, UR6, 0x3 ;  /* 0x0000000612057291 */ /* 0x000fce000f8e18ff */
[----:B------:R2:W-:Y:S02]  /*34b0*/  @P0 STS.U8 [UR4+0x1c], R0 ;  /* 0x00001c00ff000988 */ /* 0x0005e40008000004 */
[----:B------:R-:W3:Y:S02]  /*34c0*/  SYNCS.PHASECHK.TRANS64.TRYWAIT P0, [UR5], R2 ;  /* 0x00000002ff0075a7 */ /* 0x000ee40008001105 */
[----:B--23--:R-:W-:Y:S05]  /*34d0*/  @!P0 BRA `(.L_x_60) ;  /* 0x0000005c00c88947 */ /* 0x00cfea0003800000 */
.L_x_145:
[----:B------:R-:W-:-:S04]  /*34e0*/  UIADD3 UR7, UPT, UPT, UR18, 0x1, URZ ;  /* 0x0000000112077890 */ /* 0x000fc8000fffe0ff */
[----:B------:R-:W-:-:S04]  /*34f0*/  UISETP.NE.AND UP0, UPT, UR7, 0x4, UPT ;  /* 0x000000040700788c */ /* 0x000fc8000bf05270 */
[----:B-1----:R-:W-:Y:S02]  /*3500*/  USEL UR8, URZ, 0x1, UP0 ;  /* 0x00000001ff087887 */ /* 0x002fe40008000000 */
[----:B------:R-:W-:-:S04]  /*3510*/  USEL UR7, UR7, URZ, UP0 ;  /* 0x000000ff07077287 */ /* 0x000fc80008000000 */
[----:B------:R-:W-:Y:S01]  /*3520*/  ULEA UR5, UR7, UR6, 0x3 ;  /* 0x0000000607057291 */ /* 0x000fe2000f8e18ff */
[----:B--2---:R-:W-:-:S04]  /*3530*/  LOP3.LUT R2, R11, UR8, RZ, 0x3c, !PT ;  /* 0x000000080b027c12 */ /* 0x004fc8000f8e3cff */
[----:B------:R-:W-:-:S04]  /*3540*/  SHF.L.U32 R3, R2, 0x1f, RZ ;  /* 0x0000001f02037819 */ /* 0x000fc800000006ff */
[----:B------:R-:W1:Y:S02]  /*3550*/  SYNCS.PHASECHK.TRANS64.TRYWAIT P0, [UR5], R3 ;  /* 0x00000003ff0075a7 */ /* 0x000e640008001105 */
[----:B-1----:R-:W-:Y:S05]  /*3560*/  @!P0 BRA `(.L_x_61) ;  /* 0x0000005c00bc8947 */ /* 0x002fea0003800000 */
.L_x_147:
        /* <DEDUP_REMOVED lines=9> */
.L_x_149:
[----:B------:R-:W-:-:S04]  /*3600*/  UIADD3 UR7, UPT, UPT, UR7, 0x1, URZ ;  /* 0x0000000107077890 */ /* 0x000fc8000fffe0ff */
[----:B------:R-:W-:-:S04]  /*3610*/  UISETP.NE.AND UP0, UPT, UR7, 0x4, UPT ;  /* 0x000000040700788c */ /* 0x000fc8000bf05270 */
[----:B------:R-:W-:Y:S02]  /*3620*/  USEL UR5, URZ, 0x1, UP0 ;  /* 0x00000001ff057887 */ /* 0x000fe40008000000 */
[----:B------:R-:W-:-:S04]  /*3630*/  USEL UR7, UR7, URZ, UP0 ;  /* 0x000000ff07077287 */ /* 0x000fc80008000000 */
[----:B------:R-:W-:Y:S01]  /*3640*/  ULEA UR7, UR7, UR6, 0x3 ;  /* 0x0000000607077291 */ /* 0x000fe2000f8e18ff */
[----:B------:R-:W-:-:S04]  /*3650*/  LOP3.LUT R2, R2, UR5, RZ, 0x3c, !PT ;  /* 0x0000000502027c12 */ /* 0x000fc8000f8e3cff */
[----:B------:R-:W-:-:S04]  /*3660*/  SHF.L.U32 R2, R2, 0x1f, RZ ;  /* 0x0000001f02027819 */ /* 0x000fc800000006ff */
[----:B------:R-:W2:Y:S02]  /*3670*/  SYNCS.PHASECHK.TRANS64.TRYWAIT P0, [UR7], R2 ;  /* 0x00000002ff0075a7 */ /* 0x000ea40008001107 */
[----:B--2---:R-:W-:Y:S05]  /*3680*/  @!P0 BRA `(.L_x_63) ;  /* 0x0000005c00a48947 */ /* 0x004fea0003800000 */
.L_x_151:
[----:B------:R-:W-:Y:S01]  /*3690*/  NOP ;  /* 0x0000000000007918 */ /* 0x000fe20000000000 */
[----:B-1----:R-:W1:Y:S01]  /*36a0*/  LDS R0, [UR4+0x14] ;  /* 0x00001404ff007984 */ /* 0x002e620008000800 */
[----:B------:R-:W-:Y:S01]  /*36b0*/  ULOP3.LUT UR6, UR19, 0xffff, URZ, 0xc0, !UPT ;  /* 0x0000ffff13067892 */ /* 0x000fe2000f8ec0ff */
[----:B------:R-:W-:Y:S01]  /*36c0*/  UMOV UR8, 0xffff ;  /* 0x0000ffff00087882 */ /* 0x000fe20000000000 */
[----:B------:R-:W-:Y:S02]  /*36d0*/  UMOV UR5, 0x1 ;  /* 0x0000000100057882 */ /* 0x000fe40000000000 */
[----:B------:R-:W-:-:S04]  /*36e0*/  USHF.R.U32.HI UR6, URZ, 0x5, UR6 ;  /* 0x00000005ff067899 */ /* 0x000fc80008011606 */
[----:B------:R-:W-:Y:S02]  /*36f0*/  USHF.L.U32 UR8, UR8, UR6, URZ ;  /* 0x0000000608087299 */ /* 0x000fe400080006ff */
[----:B------:R-:W-:-:S04]  /*3700*/  USHF.L.U32 UR5, UR5, UR6, URZ ;  /* 0x0000000605057299 */ /* 0x000fc800080006ff */
[----:B-1----:R-:W-:-:S04]  /*3710*/  LOP3.LUT R0, R0, UR8, RZ, 0xc0, !PT ;  /* 0x0000000800007c12 */ /* 0x002fc8000f8ec0ff */
[----:B------:R-:W-:-:S13]  /*3720*/  ISETP.NE.AND P0, PT, R0, UR8, PT ;  /* 0x0000000800007c0c */ /* 0x000fda000bf05270 */
[----:B------:R-:W-:Y:S05]  /*3730*/  @P0 BRA `(.L_x_64) ;  /* 0x0000000000580947 */ /* 0x000fea0003800000 */
[----:B------:R-:W1:Y:S02]  /*3740*/  LDS R0, [UR4+0x18] ;  /* 0x00001804ff007984 */ /* 0x000e640008000800 */
[----:B-1----:R-:W-:-:S04]  /*3750*/  LOP3.LUT R0, R0, UR5, RZ, 0xc0, !PT ;  /* 0x0000000500007c12 */ /* 0x002fc8000f8ec0ff */
[----:B------:R-:W-:-:S13]  /*3760*/  ISETP.NE.AND P0, PT, R0, UR5, PT ;  /* 0x0000000500007c0c */ /* 0x000fda000bf05270 */
[----:B------:R-:W-:Y:S05]  /*3770*/  @P0 BRA `(.L_x_65) ;  /* 0x00000000003c0947 */ /* 0x000fea0003800000 */
[----:B------:R-:W1:Y:S01]  /*3780*/  S2R R2, SR_LANEID ;  /* 0x0000000000027919 */ /* 0x000e620000000000 */
[----:B------:R-:W-:Y:S01]  /*3790*/  ULOP3.LUT UR8, URZ, UR8, URZ, 0x33, !UPT ;  /* 0x00000008ff087292 */ /* 0x000fe2000f8e33ff */
[----:B------:R-:W-:Y:S02]  /*37a0*/  VOTEU.ANY UR7, UPT, PT ;  /* 0x0000000000077886 */ /* 0x000fe400038e0100 */
[----:B------:R-:W-:-:S03]  /*37b0*/  UFLO.U32 UR7, UR7 ;  /* 0x00000007000772bd */ /* 0x000fc600080e0000 */
[----:B------:R-:W-:-:S04]  /*37c0*/  IMAD.U32 R0, RZ, RZ, UR8 ;  /* 0x00000008ff007e24 */ /* 0x000fc8000f8e00ff */
[----:B------:R2:W3:Y:S02]  /*37d0*/  REDUX UR6, R0 ;  /* 0x00000000000673c4 */ /* 0x0004e40000000000 */
[----:B------:R1:W-:Y:S02]  /*37e0*/  UTCATOMSWS.AND URZ, UR8 ;  /* 0x0000000800ff79e3 */ /* 0x0003e40008000000 */
[----:B-1----:R-:W-:Y:S02]  /*37f0*/  ISETP.EQ.U32.AND P0, PT, R2, UR7, PT ;  /* 0x0000000702007c0c */ /* 0x002fe4000bf02070 */
[----:B--2---:R-:W-:Y:S02]  /*3800*/  LOP3.LUT R0, RZ, UR5, RZ, 0x33, !PT ;  /* 0x00000005ff007c12 */ /* 0x004fe4000f8e33ff */
[----:B---3--:R-:W-:Y:S02]  /*3810*/  MOV R2, UR6 ;  /* 0x0000000600027c02 */ /* 0x008fe40008000f00 */
[----:B------:R-:W1:Y:S07]  /*3820*/  REDUX UR5, R0 ;  /* 0x00000000000573c4 */ /* 0x000e6e0000000000 */
[----:B------:R2:W-:Y:S01]  /*3830*/  @P0 ATOMS.AND RZ, [UR4+0x14], R2 ;  /* 0x00001402ffff098c */ /* 0x0005e2000a800004 */
[----:B-1----:R-:W-:-:S05]  /*3840*/  IMAD.U32 R0, RZ, RZ, UR5 ;  /* 0x00000005ff007e24 */ /* 0x002fca000f8e00ff */
[----:B------:R2:W-:Y:S01]  /*3850*/  @P0 ATOMS.AND RZ, [UR4+0x18], R0 ;  /* 0x00001800ffff098c */ /* 0x0005e2000a800004 */
[----:B------:R-:W-:Y:S05]  /*3860*/  BRA `(.L_x_66) ;  /* 0x0000000000147947 */ /* 0x000fea0003800000 */
.L_x_65:
[----:B------:R-:W-:Y:S02]  /*3870*/  MOV R2, 0x3890 ;  /* 0x0000389000027802 */ /* 0x000fe40000000f00 */
[----:B----45:R-:W-:Y:S05]  /*3880*/  CALL.REL.NOINC `($__internal_0_$__cuda_sm10x_tcgen05_guardrail_trap_col_being_dealloced_not_returned_by_alloc) ;  /* 0x0000006000887944 */ /* 0x030fea0003c00000 */
[----:B------:R-:W-:Y:S05]  /*3890*/  BRA `(.L_x_66) ;  /* 0x0000000000087947 */ /* 0x000fea0003800000 */
.L_x_64:
[----:B------:R-:W-:Y:S02]  /*38a0*/  MOV R2, 0x38c0 ;  /* 0x000038c000027802 */ /* 0x000fe40000000f00 */
[----:B----45:R-:W-:Y:S05]  /*38b0*/  CALL.REL.NOINC `($__internal_2_$__cuda_sm10x_tcgen05_guardrail_trap_unallocated_columns_being_dealloced) ;  /* 0x0000006000947944 */ /* 0x030fea0003c00000 */
.L_x_66:
[----:B------:R-:W-:Y:S01]  /*38c0*/  NOP ;  /* 0x0000000000007918 */ /* 0x000fe20000000000 */
[----:B------:R-:W-:Y:S05]  /*38d0*/  EXIT ;  /* 0x000000000000794d */ /* 0x000fea0003800000 */
.L_x_48:
[----:B------:R-:W-:-:S09]  /*38e0*/  UISETP.NE.OR UP2, UPT, UR8, 0x3, !UP2 ;  /* 0x000000030800788c */ /* 0x000fd2000d745670 */
[----:B------:R-:W-:Y:S05]  /*38f0*/  BRA.U UP2, `(.L_x_67) ;  /* 0x0000001102087547 */ /* 0x000fea000b800000 */
[----:B------:R-:W1:Y:S01]  /*3900*/  LDC R0, c[0x0][0xb30] ;  /* 0x0002cc00ff007b82 */ /* 0x000e620000000800 */
[----:B------:R-:W2:Y:S01]  /*3910*/  LDCU.64 UR8, c[0x0][0x888] ;  /* 0x00011100ff0877ac */ /* 0x000ea20008000a00 */
[----:B------:R-:W-:Y:S02]  /*3920*/  HFMA2 R27, -RZ, RZ, 0, 0 ;  /* 0x00000000ff1b7431 */ /* 0x000fe400000001ff */
[----:B------:R-:W-:Y:S01]  /*3930*/  IMAD.MOV.U32 R29, RZ, RZ, 0x1 ;  /* 0x00000001ff1d7424 */ /* 0x000fe200078e00ff */
[----:B------:R-:W-:Y:S01]  /*3940*/  MOV R25, 0x1000 ;  /* 0x0000100000197802 */ /* 0x000fe20000000f00 */
[----:B------:R-:W4:Y:S01]  /*3950*/  LDCU.64 UR4, c[0x0][0x890] ;  /* 0x00011200ff0477ac */ /* 0x000f220008000a00 */
[----:B------:R-:W-:Y:S01]  /*3960*/  IMAD.MOV.U32 R28, RZ, RZ, RZ ;  /* 0x000000ffff1c7224 */ /* 0x000fe200078e00ff */
[----:B------:R-:W3:Y:S01]  /*3970*/  LDC R24, c[0x0][0x370] ;  /* 0x0000dc00ff187b82 */ /* 0x000ee20000000800 */
[----:B------:R-:W-:Y:S01]  /*3980*/  UMOV UR7, 0x400 ;  /* 0x0000040000077882 */ /* 0x000fe20000000000 */
[----:B------:R-:W-:-:S02]  /*3990*/  UPLOP3.LUT UP1, UPT, UPT, UPT, UPT, 0x40, 0x4 ;  /* 0x000000000004789c */ /* 0x000fc40003f2e870 */
[----:B------:R-:W-:-:S04]  /*39a0*/  ULEA UR7, UR37, UR7, 0x18 ;  /* 0x0000000725077291 */ /* 0x000fc8000f8ec0ff */
[----:B------:R-:W3:Y:S01]  /*39b0*/  LDC R3, c[0x0][0xb0c] ;  /* 0x0002c300ff037b82 */ /* 0x000ee20000000800 */
[----:B------:R-:W-:Y:S02]  /*39c0*/  UIADD3 UR13, UPT, UPT, UR7, 0x58, URZ ;  /* 0x00000058070d7890 */ /* 0x000fe4000fffe0ff */
[----:B--2---:R-:W-:Y:S02]  /*39d0*/  UISETP.NE.U32.AND UP2, UPT, UR8, URZ, UPT ;  /* 0x000000ff0800728c */ /* 0x004fe4000bf45070 */
[----:B------:R-:W-:Y:S02]  /*39e0*/  UIADD3 UR33, UPT, UPT, UR7, 0x40, URZ ;  /* 0x0000004007217890 */ /* 0x000fe4000fffe0ff */
[----:B----4-:R-:W-:Y:S01]  /*39f0*/  UISETP.NE.U32.AND UP3, UPT, UR4, URZ, UPT ;  /* 0x000000ff0400728c */ /* 0x010fe2000bf65070 */
[----:B------:R-:W2:Y:S01]  /*3a00*/  LDC R18, c[0x0][0xb20] ;  /* 0x0002c800ff127b82 */ /* 0x000ea20000000800 */
[----:B-1----:R-:W-:Y:S01]  /*3a10*/  ISETP.NE.AND P1, PT, R0, 0x1, PT ;  /* 0x000000010000780c */ /* 0x002fe20003f25270 */
[----:B------:R-:W-:-:S02]  /*3a20*/  UISETP.NE.AND.EX UP2, UPT, UR9, URZ, UPT, UP2 ;  /* 0x000000ff0900728c */ /* 0x000fc4000bf45320 */
[----:B------:R-:W-:Y:S02]  /*3a30*/  UIADD3 UR25, UPT, UPT, UR7, 0x48, URZ ;  /* 0x0000004807197890 */ /* 0x000fe4000fffe0ff */
[----:B------:R-:W-:Y:S02]  /*3a40*/  UIADD3 UR17, UPT, UPT, UR7, 0x50, URZ ;  /* 0x0000005007117890 */ /* 0x000fe4000fffe0ff */
[----:B------:R-:W1:Y:S01]  /*3a50*/  LDC.64 R30, c[0x0][0x348] ;  /* 0x0000d200ff1e7b82 */ /* 0x000e620000000a00 */
[----:B------:R-:W-:Y:S02]  /*3a60*/  UPRMT UR13, UR37, 0x654, UR13 ;  /* 0x00000654250d7896 */ /* 0x000fe4000800000d */
[----:B------:R-:W-:-:S05]  /*3a70*/  UISETP.NE.AND.EX UP3, UPT, UR5, URZ, UPT, UP3 ;  /* 0x000000ff0500728c */ /* 0x000fca000bf65330 */
[----:B------:R-:W4:Y:S08]  /*3a80*/  LDC.64 R16, c[0x0][0xb10] ;  /* 0x0002c400ff107b82 */ /* 0x000f300000000a00 */
[----:B------:R-:W1:Y:S08]  /*3a90*/  LDC.64 R6, c[0x0][0xb18] ;  /* 0x0002c600ff067b82 */ /* 0x000e700000000a00 */
[----:B------:R-:W1:Y:S08]  /*3aa0*/  LDC.64 R4, c[0x0][0xb28] ;  /* 0x0002ca00ff047b82 */ /* 0x000e700000000a00 */
[----:B--23--:R-:W1:Y:S02]  /*3ab0*/  LDC R19, c[0x0][0x374] ;  /* 0x0000dd00ff137b82 */ /* 0x00ce640000000800 */
.L_x_78:
[C---:B------:R-:W-:Y:S02]  /*3ac0*/  LEA R0, R28.reuse, UR7, 0x3 ;  /* 0x000000071c007c11 */ /* 0x040fe4000f8e18ff */
[----:B------:R-:W-:Y:S02]  /*3ad0*/  SHF.L.U32 R2, R27, 0x1f, RZ ;  /* 0x0000001f1b027819 */ /* 0x000fe400000006ff */
[----:B------:R-:W-:Y:S02]  /*3ae0*/  LEA R20, R28, UR7, 0x4 ;  /* 0x000000071c147c11 */ /* 0x000fe4000f8e20ff */
[----:B--2---:R-:W2:Y:S02]  /*3af0*/  SYNCS.PHASECHK.TRANS64.TRYWAIT P0, [R0+URZ+0x90], R2 ;  /* 0x00009002000075a7 */ /* 0x004ea400080011ff */
[----:B--2---:R-:W-:Y:S05]  /*3b00*/  @!P0 BRA `(.L_x_68) ;  /* 0x00000058009c8947 */ /* 0x004fea0003800000 */
.L_x_152:
[----:B------:R-:W-:Y:S01]  /*3b10*/  ISETP.GE.AND P0, PT, R40, 0x1, PT ;  /* 0x000000012800780c */ /* 0x000fe20003f06270 */
[----:B------:R-:W3:Y:S01]  /*3b20*/  LDS.128 R20, [R20+0x120] ;  /* 0x0001200014147984 */ /* 0x000ee20000000c00 */
[----:B--2---:R-:W-:Y:S01]  /*3b30*/  VIADD R0, R0, 0xa0 ;  /* 0x000000a000007836 */ /* 0x004fe20000000000 */
[----:B------:R-:W-:Y:S01]  /*3b40*/  @!PT LDS RZ, [RZ] ;  /* 0x00000000fffff984 */ /* 0x000fe20000000800 */
[----:B------:R-:W-:Y:S01]  /*3b50*/  @!PT LDS RZ, [RZ] ;  /* 0x00000000fffff984 */ /* 0x000fe20000000800 */
[----:B------:R-:W-:Y:S01]  /*3b60*/  @!PT LDS RZ, [RZ] ;  /* 0x00000000fffff984 */ /* 0x000fe20000000800 */
[----:B------:R-:W-:Y:S01]  /*3b70*/  @!PT LDS RZ, [RZ] ;  /* 0x00000000fffff984 */ /* 0x000fe20000000800 */
[----:B------:R2:W-:Y:S06]  /*3b80*/  MEMBAR.ALL.CTA ;  /* 0x0000000000007992 */ /* 0x0005ec0000008000 */
[----:B--2---:R-:W2:Y:S01]  /*3b90*/  FENCE.VIEW.ASYNC.S ;  /* 0x00000000000073c6 */ /* 0x004ea20000000000 */
[----:B------:R-:W-:Y:S04]  /*3ba0*/  PRMT R0, RZ, 0x654, R0 ;  /* 0x00000654ff007816 */ /* 0x000fe80000000000 */
[----:B--2---:R2:W-:Y:S01]  /*3bb0*/  SYNCS.ARRIVE.TRANS64.RED.A1T0 RZ, [R0+URZ], RZ ;  /* 0x000000ff00ff79a7 */ /* 0x0045e200081004ff */
[----:B---3--:R-:W-:Y:S11]  /*3bc0*/  LOP3.LUT P3, RZ, R22, 0x1, RZ, 0xc0, !PT ;  /* 0x0000000116ff7812 */ /* 0x008ff6000786c0ff */
[----:B------:R-:W-:Y:S02]  /*3bd0*/  @!UPT UIADD3 URZ, UPT, UPT, URZ, URZ, URZ ;  /* 0x000000fffffff290 */ /* 0x000fe4000fffe0ff */
[----:B------:R-:W-:Y:S02]  /*3be0*/  @P3 MOV R11, R20 ;  /* 0x00000014000b3202 */ /* 0x000fe40000000f00 */
[----:B------:R-:W-:Y:S01]  /*3bf0*/  @P3 LOP3.LUT R10, R21, 0xffff, RZ, 0xc0, !PT ;  /* 0x0000ffff150a3812 */ /* 0x000fe200078ec0ff */
[----:B--2---:R-:W-:Y:S06]  /*3c00*/  @!P0 BRA `(.L_x_69) ;  /* 0x0000000000a48947 */ /* 0x004fec0003800000 */
[-C--:B-1----:R-:W-:Y:S01]  /*3c10*/  IMAD.HI.U32 R0, R19, R7.reuse, RZ ;  /* 0x0000000713007227 */ /* 0x082fe200078e00ff */
[----:B------:R-:W-:Y:S02]  /*3c20*/  ISETP.NE.AND P0, PT, R6, 0x1, PT ;  /* 0x000000010600780c */ /* 0x000fe40003f05270 */
[----:B------:R-:W-:Y:S01]  /*3c30*/  ISETP.NE.AND P2, PT, R40, 0x1, PT ;  /* 0x000000012800780c */ /* 0x000fe20003f45270 */
[----:B----4-:R-:W-:Y:S01]  /*3c40*/  IMAD.HI.U32 R9, R24, R16, RZ ;  /* 0x0000001018097227 */ /* 0x010fe200078e00ff */
[----:B------:R-:W-:Y:S02]  /*3c50*/  SHF.R.U32.HI R0, RZ, R18, R0 ;  /* 0x00000012ff007219 */ /* 0x000fe40000011600 */
[----:B------:R-:W-:Y:S01]  /*3c60*/  ISETP.NE.AND P4, PT, R3, 0x1, PT ;  /* 0x000000010300780c */ /* 0x000fe20003f85270 */
[----:B------:R-:W-:Y:S01]  /*3c70*/  IMAD.HI.U32 R13, R10, R7, RZ ;  /* 0x000000070a0d7227 */ /* 0x000fe200078e00ff */
[----:B------:R-:W-:Y:S02]  /*3c80*/  SHF.R.U32.HI R9, RZ, R17, R9 ;  /* 0x00000011ff097219 */ /* 0x000fe40000011609 */
[----:B------:R-:W-:Y:S01]  /*3c90*/  SEL R0, R19, R0, !P0 ;  /* 0x0000000013007207 */ /* 0x000fe20004000000 */
[----:B------:R-:W-:Y:S01]  /*3ca0*/  IMAD.HI.U32 R12, R11, R16, RZ ;  /* 0x000000100b0c7227 */ /* 0x000fe200078e00ff */
[----:B------:R-:W-:Y:S03]  /*3cb0*/  SEL R9, R24, R9, !P4 ;  /* 0x0000000918097207 */ /* 0x000fe60006000000 */
[-C--:B------:R-:W-:Y:S01]  /*3cc0*/  IMAD.HI.U32 R8, R0, R4.reuse, RZ ;  /* 0x0000000400087227 */ /* 0x080fe200078e00ff */
[----:B------:R-:W-:Y:S03]  /*3cd0*/  SHF.R.U32.HI R12, RZ, R17, R12 ;  /* 0x00000011ff0c7219 */ /* 0x000fe6000001160c */
[----:B------:R-:W-:Y:S01]  /*3ce0*/  IMAD.HI.U32 R2, R9, R4, RZ ;  /* 0x0000000409027227 */ /* 0x000fe200078e00ff */
[-C--:B------:R-:W-:Y:S02]  /*3cf0*/  @P2 SHF.R.U32.HI R0, RZ, R5.reuse, R8 ;  /* 0x00000005ff002219 */ /* 0x080fe40000011608 */
[----:B------:R-:W-:Y:S02]  /*3d00*/  SHF.R.U32.HI R8, RZ, R18, R13 ;  /* 0x00000012ff087219 */ /* 0x000fe4000001160d */
[----:B------:R-:W-:Y:S01]  /*3d10*/  @P2 SHF.R.U32.HI R9, RZ, R5, R2 ;  /* 0x00000005ff092219 */ /* 0x000fe20000011602 */
[----:B------:R-:W-:Y:S01]  /*3d20*/  IMAD R0, R40, R0, RZ ;  /* 0x0000000028007224 */ /* 0x000fe200078e02ff */
[----:B------:R-:W-:Y:S02]  /*3d30*/  SEL R8, R10, R8, !P0 ;  /* 0x000000080a087207 */ /* 0x000fe40004000000 */
[----:B------:R-:W-:Y:S01]  /*3d40*/  SEL R2, R11, R12, !P4 ;  /* 0x0000000c0b027207 */ /* 0x000fe20006000000 */
[----:B------:R-:W-:Y:S01]  /*3d50*/  IMAD R12, R40, R9, RZ ;  /* 0x00000009280c7224 */ /* 0x000fe200078e02ff */
[C---:B------:R-:W-:Y:S01]  /*3d60*/  ISETP.GE.AND P0, PT, R8.reuse, R0, PT ;  /* 0x000000000800720c */ /* 0x040fe20003f06270 */
[----:B------:R-:W-:Y:S03]  /*3d70*/  IMAD.HI.U32 R0, R8, R4, RZ ;  /* 0x0000000408007227 */ /* 0x000fe600078e00ff */
[----:B------:R-:W-:Y:S02]  /*3d80*/  ISETP.GE.OR P0, PT, R2, R12, P0 ;  /* 0x0000000c0200720c */ /* 0x000fe40000706670 */
[-C--:B------:R-:W-:Y:S04]  /*3d90*/  SHF.R.U32.HI R0, RZ, R5.reuse, R0 ;  /* 0x00000005ff007219 */ /* 0x080fe80000011600 */
[----:B------:R-:W-:Y:S05]  /*3da0*/  SEL R13, R8, R0, !P2 ;  /* 0x00000000080d7207 */ /* 0x000fea0005000000 */
[----:B------:R-:W-:Y:S02]  /*3db0*/  IMAD.MOV R12, RZ, RZ, -R13 ;  /* 0x000000ffff0c7224 */ /* 0x000fe400078e0a0d */
[----:B------:R-:W-:Y:S04]  /*3dc0*/  @!P0 IMAD.HI.U32 R0, R2, R4, RZ ;  /* 0x0000000402008227 */ /* 0x000fe800078e00ff */
[----:B------:R-:W-:Y:S01]  /*3dd0*/  IMAD R12, R40, R12, R8 ;  /* 0x0000000c280c7224 */ /* 0x000fe200078e0208 */
[----:B------:R-:W-:Y:S04]  /*3de0*/  @!P0 SHF.R.U32.HI R0, RZ, R5, R0 ;  /* 0x00000005ff008219 */ /* 0x000fe80000011600 */
[----:B------:R-:W-:Y:S04]  /*3df0*/  @!P0 SEL R0, R2, R0, !P2 ;  /* 0x0000000002008207 */ /* 0x000fe80005000000 */
[----:B------:R-:W-:Y:S01]  /*3e00*/  @!P0 IADD3 R13, PT, PT, R13, -R0, RZ ;  /* 0x800000000d0d8210 */ /* 0x000fe20007ffe0ff */
[----:B------:R-:W-:Y:S01]  /*3e10*/  @!P0 IMAD R0, R9, R12, R0 ;  /* 0x0000000c09008224 */ /* 0x000fe200078e0200 */
[----:B------:R-:W-:Y:S01]  /*3e20*/  IADD3 R9, PT, PT, -R8, RZ, RZ ;  /* 0x000000ff08097210 */ /* 0x000fe20007ffe1ff */
[--C-:B------:R-:W-:Y:S02]  /*3e30*/  IMAD.MOV R12, RZ, RZ, -R2.reuse ;  /* 0x000000ffff0c7224 */ /* 0x100fe400078e0a02 */
[----:B------:R-:W-:Y:S02]  /*3e40*/  @!P0 IMAD R8, R13, R40, R2 ;  /* 0x000000280d088224 */ /* 0x000fe400078e0202 */
[----:B------:R-:W-:Y:S02]  /*3e50*/  @!P0 IMAD.MOV.U32 R2, RZ, RZ, R0 ;  /* 0x000000ffff028224 */ /* 0x000fe400078e0000 */
[----:B------:R-:W-:Y:S02]  /*3e60*/  IMAD R11, R3, R12, R11 ;  /* 0x0000000c030b7224 */ /* 0x000fe400078e020b */
[----:B------:R-:W-:Y:S02]  /*3e70*/  IMAD R10, R6, R9, R10 ;  /* 0x00000009060a7224 */ /* 0x000fe400078e020a */
[----:B------:R-:W-:Y:S02]  /*3e80*/  IMAD R11, R2, R3, R11 ;  /* 0x00000003020b7224 */ /* 0x000fe400078e020b */
[----:B------:R-:W-:Y:S02]  /*3e90*/  IMAD R10, R8, R6, R10 ;  /* 0x00000006080a7224 */ /* 0x000fe400078e020a */
.L_x_69:
[----:B------:R-:W-:Y:S05]  /*3ea0*/  BRA.U UP1, `(.L_x_70) ;  /* 0x0000000101107547 */ /* 0x000fea000b800000 */
[----:B------:R-:W-:Y:S04]  /*3eb0*/  MOV R2, UR6 ;  /* 0x0000000600027c02 */ /* 0x000fe80008000f00 */
[----:B------:R-:W-:Y:S04]  /*3ec0*/  SHF.L.U32 R2, R2, 0x1f, RZ ;  /* 0x0000001f02027819 */ /* 0x000fe800000006ff */
[----:B------:R-:W2:Y:S02]  /*3ed0*/  SYNCS.PHASECHK.TRANS64.TRYWAIT P0, [UR7+0x88], R2 ;  /* 0x00008802ff0075a7 */ /* 0x000ea40008001107 */
[----:B--2---:R-:W-:Y:S05]  /*3ee0*/  @!P0 BRA `(.L_x_71) ;  /* 0x0000005400b88947 */ /* 0x004fea0003800000 */
.L_x_70:
[----:B------:R-:W-:Y:S02]  /*3ef0*/  R2UR UR35, R15 ;  /* 0x000000000f2372ca */ /* 0x000fe400000e0000 */
[----:B------:R-:W-:Y:S02]  /*3f00*/  R2UR UR34, R14 ;  /* 0x000000000e2272ca */ /* 0x000fe400000e0000 */
[----:B------:R-:W-:Y:S02]  /*3f10*/  ISETP.NE.U32.AND P2, PT, RZ, UR4, PT ;  /* 0x00000004ff007c0c */ /* 0x000fe4000bf45070 */
[----:B------:R-:W-:Y:S02]  /*3f20*/  SHF.L.U32 R14, R29, 0x1f, RZ ;  /* 0x0000001f1d0e7819 */ /* 0x000fe400000006ff */
[----:B------:R-:W-:Y:S05]  /*3f30*/  ISETP.NE.AND.EX P2, PT, RZ, UR5, PT, P2 ;  /* 0x00000005ff007c0c */ /* 0x000fea000bf45320 */
[----:B------:R-:W-:Y:S02]  /*3f40*/  USHF.L.U32 UR35, UR35, 0x6, URZ ;  /* 0x0000000623237899 */ /* 0x000fe400080006ff */
[----:B------:R-:W-:Y:S01]  /*3f50*/  USHF.L.U32 UR34, UR34, 0x8, URZ ;  /* 0x0000000822227899 */ /* 0x000fe200080006ff */
[----:B------:R-:W-:Y:S11]  /*3f60*/  BRA.U !UP3, `(.L_x_72) ;  /* 0x000000010b347547 */ /* 0x000ff6000b800000 */
[----:B------:R-:W-:Y:S01]  /*3f70*/  UPLOP3.LUT UP0, UPT, UPT, UPT, UP2, 0x80, 0x8 ;  /* 0x000000000008789c */ /* 0x000fe20003f0f020 */
[----:B--2---:R-:W-:Y:S02]  /*3f80*/  HFMA2 R0, -RZ, RZ, 0, 5.9604644775390625e-08 ;  /* 0x00000001ff007431 */ /* 0x004fe400000001ff */
[----:B------:R-:W-:Y:S03]  /*3f90*/  IMAD.MOV.U32 R96, RZ, RZ, 0x1 ;  /* 0x00000001ff607424 */ /* 0x000fe600078e00ff */
[----:B------:R-:W-:Y:S05]  /*3fa0*/  PLOP3.LUT P0, PT, PT, PT, UP0, 0x80, 0x8 ;  /* 0x000000000008781c */ /* 0x000fea0003f0f008 */
[----:B------:R-:W2:Y:S01]  /*3fb0*/  @UP0 LDCU.64 UR10, c[0x0][0x888] ;  /* 0x00011100ff0a07ac */ /* 0x000ea20008000a00 */
[----:B------:R-:W-:Y:S07]  /*3fc0*/  @UP0 UIMAD UR8, UR36, UR4, URZ ;  /* 0x00000004240802a4 */ /* 0x000fee000f8e02ff */
[----:B------:R-:W-:Y:S01]  /*3fd0*/  @!P0 PRMT R96, R0, 0x7610, R96 ;  /* 0x0000761000608816 */ /* 0x000fe20000000060 */
[----:B--2---:R-:W-:Y:S03]  /*3fe0*/  @UP0 UIMAD.WIDE UR10, UR8, 0x4, UR10 ;  /* 0x00000004080a08a5 */ /* 0x004fe6000f8e020a */
[----:B------:R-:W2:Y:S03]  /*3ff0*/  @!UP0 LDCU UR8, c[0x0][0x880] ;  /* 0x00011000ff0887ac */ /* 0x000ea60008000800 */
[----:B------:R-:W-:Y:S01]  /*4000*/  IMAD.U32 R8, RZ, RZ, UR10 ;  /* 0x0000000aff087e24 */ /* 0x000fe2000f8e00ff */
[----:B------:R-:W-:Y:S05]  /*4010*/  MOV R9, UR11 ;  /* 0x0000000b00097c02 */ /* 0x000fea0008000f00 */
[----:B-----5:R3:W5:Y:S02]  /*4020*/  @P0 LDG.E R49, desc[UR46][R8.64] ;  /* 0x0000002e08310981 */ /* 0x020764000c1e1900 */
[----:B--23--:R-:W-:Y:S07]  /*4030*/  @!P0 IMAD.U32 R49, RZ, RZ, UR8 ;  /* 0x00000008ff318e24 */ /* 0x00cfee000f8e00ff */
.L_x_72:
[----:B-----5:R-:W-:Y:S01]  /*4040*/  @!P2 FSETP.EQ.AND P0, PT, R49, RZ, PT ;  /* 0x000000ff3100a20b */ /* 0x020fe20003f02000 */
[----:B------:R-:W-:Y:S01]  /*4050*/  @!UPT UIADD3 URZ, UPT, UPT, URZ, URZ, URZ ;  /* 0x000000fffffff290 */ /* 0x000fe2000fffe0ff */
[----:B------:R-:W-:Y:S11]  /*4060*/  @!P2 BRA `(.L_x_73) ;  /* 0x000000000014a947 */ /* 0x000ff60003800000 */
[----:B------:R-:W-:Y:S02]  /*4070*/  LOP3.LUT P2, RZ, R96, 0xff, RZ, 0xc0, !PT ;  /* 0x000000ff60ff7812 */ /* 0x000fe4000784c0ff */
[----:B------:R-:W-:Y:S04]  /*4080*/  PLOP3.LUT P0, PT, PT, PT, UP0, 0x80, 0x8 ;  /* 0x000000000008781c */ /* 0x000fe80003f0f008 */
[----:B------:R-:W-:Y:S07]  /*4090*/  PLOP3.LUT P0, PT, P0, PT, PT, 0x8, 0x80 ;  /* 0x000000000080781c */ /* 0x000fee000070e170 */
[----:B------:R-:W-:Y:S11]  /*40a0*/  @P2 FSETP.EQ.AND P0, PT, R49, RZ, PT ;  /* 0x000000ff3100220b */ /* 0x000ff60003f02000 */
[----:B------:R-:W-:Y:S02]  /*40b0*/  @!UPT UIADD3 URZ, UPT, UPT, URZ, URZ, URZ ;  /* 0x000000fffffff290 */ /* 0x000fe4000fffe0ff */
.L_x_73:
[----:B------:R-:W3:Y:S01]  /*40c0*/  SYNCS.PHASECHK.TRANS64.TRYWAIT P2, [UR7+0x60], R14 ;  /* 0x0000600eff0075a7 */ /* 0x000ee20008041107 */
[----:B------:R-:W-:Y:S04]  /*40d0*/  ELECT P4, URZ, PT ;  /* 0x0000000000ff782f */ /* 0x000fe80003880000 */
[----:B------:R-:W-:Y:S11]  /*40e0*/  PLOP3.LUT P4, PT, P0, P4, PT, 0xf2, 0x2f ;  /* 0x00000000002f781c */ /* 0x000ff60000789e72 */
[----:B------:R-:W-:Y:S02]  /*40f0*/  @!UPT UIADD3 URZ, UPT, UPT, URZ, URZ, URZ ;  /* 0x000000fffffff290 */ /* 0x000fe4000fffe0ff */
[----:B-1----:R-:W-:Y:S05]  /*4100*/  @!P4 IADD3 R8, P0, PT, R30, 0x580, RZ ;  /* 0x000005801e08c810 */ /* 0x002fea0007f1e0ff */
[----:B--2---:R-:W-:Y:S01]  /*4110*/  @!P4 IMAD.X R2, RZ, RZ, R31, P0 ;  /* 0x000000ffff02c224 */ /* 0x004fe200000e061f */
[----:B---3--:R-:W-:Y:S07]  /*4120*/  @!P2 BRA `(.L_x_74) ;  /* 0x000000540040a947 */ /* 0x008fee0003800000 */
.L_x_155:
[----:B------:R-:W-:Y:S01]  /*4130*/  @!P4 R2UR UR8, R2 ;  /* 0x000000000208c2ca */ /* 0x000fe200000e0000 */
[----:B------:R-:W-:Y:S01]  /*4140*/  VOTEU.ALL UP1, P4 ;  /* 0x0000000000ff7886 */ /* 0x000fe20002020000 */
[----:B------:R-:W-:Y:S01]  /*4150*/  @!P4 R2UR UR9, R8 ;  /* 0x000000000809c2ca */ /* 0x000fe200000e0000 */
[----:B-1----:R-:W-:Y:S01]  /*4160*/  @!P4 IMAD.MOV.U32 R0, RZ, RZ, 0x1000 ;  /* 0x00001000ff00c424 */ /* 0x002fe200078e00ff */
[----:B------:R-:W-:Y:S01]  /*4170*/  UMOV UR10, 0x0 ;  /* 0x00000000000a7882 */ /* 0x000fe20000000000 */
[----:B------:R-:W-:Y:S01]  /*4180*/  UMOV UR11, 0x10000000 ;  /* 0x10000000000b7882 */ /* 0x000fe20000000000 */
[----:B------:R-:W-:Y:S01]  /*4190*/  @!UP1 UIADD3 UR32, UPT, UPT, UR7, 0x200, URZ ;  /* 0x0000020007209890 */ /* 0x000fe2000fffe0ff */
[----:B------:R-:W-:Y:S06]  /*41a0*/  VOTEU.ALL UP1, P4 ;  /* 0x0000000000ff7886 */ /* 0x000fec0002020000 */
[----:B------:R-:W-:Y:S01]  /*41b0*/  IMAD.U32 R9, RZ, RZ, UR8 ;  /* 0x00000008ff097e24 */ /* 0x000fe2000f8e00ff */
[----:B------:R-:W-:Y:S01]  /*41c0*/  UPRMT UR8, UR37, 0x654, UR33 ;  /* 0x0000065425087896 */ /* 0x000fe20008000021 */
[----:B------:R-:W-:Y:S03]  /*41d0*/  IMAD.U32 R8, RZ, RZ, UR9 ;  /* 0x00000009ff087e24 */ /* 0x000fe6000f8e00ff */
[----:B------:R-:W-:Y:S02]  /*41e0*/  @!P4 R2UR UR15, R9 ;  /* 0x00000000090fc2ca */ /* 0x000fe400000e0000 */
[----:B------:R-:W-:Y:S02]  /*41f0*/  @!P4 R2UR UR14, R8 ;  /* 0x00000000080ec2ca */ /* 0x000fe400000e0000 */
[----:B------:R-:W-:Y:S05]  /*4200*/  @!P4 IADD3 R8, P0, PT, R30, 0x580, RZ ;  /* 0x000005801e08c810 */ /* 0x000fea0007f1e0ff */
[----:B------:R-:W-:Y:S06]  /*4210*/  @!P4 IMAD.X R2, RZ, RZ, R31, P0 ;  /* 0x000000ffff02c224 */ /* 0x000fec00000e061f */
[----:B------:R1:W-:Y:S01]  /*4220*/  @!UP1 UTMALDG.3D [UR32], [UR14], desc[UR10] ;  /* 0x00000a200e0095b4 */ /* 0x0003e20008011000 */
[----:B------:R1:W-:Y:S01]  /*4230*/  @!P4 SYNCS.ARRIVE.TRANS64.RED.A0TR RZ, [UR7+0x40], R0 ;  /* 0x00004000ffffc9a7 */ /* 0x0003e20008300407 */
[----:B------:R-:W-:Y:S01]  /*4240*/  SYNCS.ARRIVE.TRANS64.RED.A1T0 RZ, [UR8], RZ ;  /* 0x000000ffffff79a7 */ /* 0x000fe20008100408 */
[----:B------:R-:W2:Y:S02]  /*4250*/  SYNCS.PHASECHK.TRANS64.TRYWAIT P2, [UR7+0x68], R14 ;  /* 0x0000680eff0075a7 */ /* 0x000ea40008041107 */
[----:B-12---:R-:W-:Y:S05]  /*4260*/  @!P2 BRA `(.L_x_75) ;  /* 0x000000540008a947 */ /* 0x006fea0003800000 */
.L_x_157:
[----:B------:R-:W-:Y:S01]  /*4270*/  @!P4 R2UR UR8, R2 ;  /* 0x000000000208c2ca */ /* 0x000fe200000e0000 */
[----:B------:R-:W-:Y:S01]  /*4280*/  VOTEU.ALL UP1, P4 ;  /* 0x0000000000ff7886 */ /* 0x000fe20002020000 */
[----:B------:R-:W-:Y:S01]  /*4290*/  @!P4 R2UR UR9, R8 ;  /* 0x000000000809c2ca */ /* 0x000fe200000e0000 */
[----:B-1----:R-:W-:Y:S01]  /*42a0*/  @!P4 IMAD.MOV.U32 R0, RZ, RZ, 0x1000 ;  /* 0x00001000ff00c424 */ /* 0x002fe200078e00ff */
[----:B------:R-:W-:Y:S01]  /*42b0*/  UMOV UR10, 0x0 ;  /* 0x00000000000a7882 */ /* 0x000fe20000000000 */
[----:B------:R-:W-:Y:S01]  /*42c0*/  UMOV UR11, 0x10000000 ;  /* 0x10000000000b7882 */ /* 0x000fe20000000000 */
[----:B------:R-:W-:Y:S02]  /*42d0*/  @!UP1 UIADD3 UR26, UPT, UPT, UR34, 0x40, URZ ;  /* 0x00000040221a9890 */ /* 0x000fe4000fffe0ff */
[----:B------:R-:W-:Y:S01]  /*42e0*/  @!UP1 UIADD3 UR24, UPT, UPT, UR7, 0x1200, URZ ;  /* 0x0000120007189890 */ /* 0x000fe2000fffe0ff */
[----:B------:R-:W-:Y:S01]  /*42f0*/  VOTEU.ALL UP1, P4 ;  /* 0x0000000000ff7886 */ /* 0x000fe20002020000 */
[----:B------:R-:W-:Y:S01]  /*4300*/  UMOV UR27, UR35 ;  /* 0x00000023001b7c82 */ /* 0x000fe20008000000 */
[----:B------:R-:W-:Y:S02]  /*4310*/  UMOV UR28, UR36 ;  /* 0x00000024001c7c82 */ /* 0x000fe40008000000 */
        /* <DEDUP_REMOVED lines=12> */
.L_x_159:
[----:B------:R-:W2:Y:S01]  /*43e0*/  LDC.64 R12, c[0x0][0xb18] ;  /* 0x0002c600ff0c7b82 */ /* 0x000ea20000000a00 */
[----:B------:R-:W-:Y:S01]  /*43f0*/  @!P4 R2UR UR8, R2 ;  /* 0x000000000208c2ca */ /* 0x000fe200000e0000 */
[----:B------:R-:W-:Y:S01]  /*4400*/  VOTEU.ALL UP1, P4 ;  /* 0x0000000000ff7886 */ /* 0x000fe20002020000 */
[----:B------:R-:W-:Y:S01]  /*4410*/  @!P4 R2UR UR9, R8 ;  /* 0x000000000809c2ca */ /* 0x000fe200000e0000 */
[----:B-1----:R-:W-:Y:S01]  /*4420*/  @!P4 IMAD.MOV.U32 R0, RZ, RZ, 0x1000 ;  /* 0x00001000ff00c424 */ /* 0x002fe200078e00ff */
[----:B------:R-:W-:Y:S03]  /*4430*/  UMOV UR10, 0x0 ;  /* 0x00000000000a7882 */ /* 0x000fe60000000000 */
[----:B------:R-:W1:Y:S01]  /*4440*/  @!P1 LDC R2, c[0x0][0xb0c] ;  /* 0x0002c300ff029b82 */ /* 0x000e620000000800 */
[----:B------:R-:W-:Y:S01]  /*4450*/  @!UP1 UIADD3 UR18, UPT, UPT, UR34, 0x80, URZ ;  /* 0x0000008022129890 */ /* 0x000fe2000fffe0ff */
[----:B------:R-:W-:Y:S01]  /*4460*/  @P3 SHF.R.U32.HI R26, RZ, 0x10, R21 ;  /* 0x00000010ff1a3819 */ /* 0x000fe20000011615 */
[----:B------:R-:W-:Y:S01]  /*4470*/  @!UP1 UIADD3 UR16, UPT, UPT, UR7, 0x2200, URZ ;  /* 0x0000220007109890 */ /* 0x000fe2000fffe0ff */
[----:B------:R-:W-:Y:S01]  /*4480*/  VIADD R28, R28, 0x1 ;  /* 0x000000011c1c7836 */ /* 0x000fe20000000000 */
[----:B------:R-:W-:Y:S01]  /*4490*/  VOTEU.ALL UP1, P4 ;  /* 0x0000000000ff7886 */ /* 0x000fe20002020000 */
[----:B------:R-:W-:Y:S01]  /*44a0*/  UMOV UR11, 0x10000000 ;  /* 0x10000000000b7882 */ /* 0x000fe20000000000 */
[----:B------:R-:W-:Y:S01]  /*44b0*/  UMOV UR19, UR35 ;  /* 0x0000002300137c82 */ /* 0x000fe20008000000 */
[----:B------:R-:W-:Y:S01]  /*44c0*/  IMAD.U32 R9, RZ, RZ, UR8 ;  /* 0x00000008ff097e24 */ /* 0x000fe2000f8e00ff */
[----:B------:R-:W-:Y:S01]  /*44d0*/  UMOV UR20, UR36 ;  /* 0x0000002400147c82 */ /* 0x000fe20008000000 */
[----:B------:R-:W-:Y:S01]  /*44e0*/  IMAD.U32 R8, RZ, RZ, UR9 ;  /* 0x00000009ff087e24 */ /* 0x000fe2000f8e00ff */
[----:B------:R-:W-:Y:S02]  /*44f0*/  UPRMT UR8, UR37, 0x654, UR17 ;  /* 0x0000065425087896 */ /* 0x000fe40008000011 */
[----:B------:R-:W-:Y:S02]  /*4500*/  @!P4 R2UR UR15, R9 ;  /* 0x00000000090fc2ca */ /* 0x000fe400000e0000 */
[----:B------:R-:W-:Y:S02]  /*4510*/  @!P4 R2UR UR14, R8 ;  /* 0x00000000080ec2ca */ /* 0x000fe400000e0000 */
[----:B------:R-:W3:Y:S11]  /*4520*/  LDC.64 R8, c[0x0][0xb10] ;  /* 0x0002c400ff087b82 */ /* 0x000ef60000000a00 */
[----:B------:R1:W-:Y:S01]  /*4530*/  @!UP1 UTMALDG.3D [UR16], [UR14], desc[UR10] ;  /* 0x00000a100e0095b4 */ /* 0x0003e20008011000 */
[----:B------:R5:W-:Y:S01]  /*4540*/  @!P4 SYNCS.ARRIVE.TRANS64.RED.A0TR RZ, [UR7+0x50], R0 ;  /* 0x00005000ffffc9a7 */ /* 0x000be20008300407 */
[C---:B---3--:R-:W-:Y:S01]  /*4550*/  @!P1 IMAD.HI.U32 R8, R11.reuse, R8, RZ ;  /* 0x000000080b089227 */ /* 0x048fe200078e00ff */
[----:B--2---:R-:W-:Y:S02]  /*4560*/  @!P1 ISETP.NE.AND P0, PT, R12, 0x1, PT ;  /* 0x000000010c00980c */ /* 0x004fe40003f05270 */
[----:B-1----:R-:W-:Y:S01]  /*4570*/  @!P1 ISETP.NE.AND P2, PT, R2, 0x1, PT ;  /* 0x000000010200980c */ /* 0x002fe20003f45270 */
[----:B------:R-:W-:Y:S01]  /*4580*/  SYNCS.ARRIVE.TRANS64.RED.A1T0 RZ, [UR8], RZ ;  /* 0x000000ffffff79a7 */ /* 0x000fe20008100408 */
[C---:B------:R-:W-:Y:S01]  /*4590*/  @!P1 IMAD.HI.U32 R13, R10.reuse, R13, RZ ;  /* 0x0000000d0a0d9227 */ /* 0x040fe200078e00ff */
[----:B------:R-:W-:Y:S04]  /*45a0*/  @!P1 SHF.R.U32.HI R8, RZ, R9, R8 ;  /* 0x00000009ff089219 */ /* 0x000fe80000011608 */
[----:B------:R-:W-:Y:S01]  /*45b0*/  @!P1 SEL R8, R11, R8, !P2 ;  /* 0x000000080b089207 */ /* 0x000fe20005000000 */
[----:B------:R-:W1:Y:S01]  /*45c0*/  SYNCS.PHASECHK.TRANS64.TRYWAIT P5, [UR7+0x78], R14 ;  /* 0x0000780eff0075a7 */ /* 0x000e6200080a1107 */
[----:B-----5:R-:W2:Y:S02]  /*45d0*/  @!P1 LDC R0, c[0x0][0xb20] ;  /* 0x0002c800ff009b82 */ /* 0x020ea40000000800 */
[----:B--2---:R-:W-:Y:S04]  /*45e0*/  @!P1 SHF.R.U32.HI R0, RZ, R0, R13 ;  /* 0x00000000ff009219 */ /* 0x004fe8000001160d */
[----:B------:R-:W-:Y:S05]  /*45f0*/  @!P1 SEL R9, R10, R0, !P0 ;  /* 0x000000000a099207 */ /* 0x000fea0004000000 */
[----:B------:R-:W-:Y:S02]  /*4600*/  @!P1 IMAD.IADD R0, R9, 0x1, -R8 ;  /* 0x0000000109009824 */ /* 0x000fe400078e0a08 */
[----:B------:R-:W-:Y:S02]  /*4610*/  @!P1 IMAD.IADD R8, R8, 0x1, -R9 ;  /* 0x0000000108089824 */ /* 0x000fe400078e0a09 */
[----:B------:R-:W-:Y:S02]  /*4620*/  @!P1 IMAD R11, R0, R2, R11 ;  /* 0x00000002000b9224 */ /* 0x000fe400078e020b */
[----:B------:R-:W-:Y:S01]  /*4630*/  @!P1 IMAD R10, R8, R12, R10 ;  /* 0x0000000c080a9224 */ /* 0x000fe200078e020a */
[----:B-1----:R-:W-:Y:S06]  /*4640*/  @!P5 BRA `(.L_x_77) ;  /* 0x000000500040d947 */ /* 0x002fec0003800000 */
.L_x_161:
[----:B------:R-:W-:Y:S01]  /*4650*/  @!P4 IADD3 R2, P0, PT, R30, 0x580, RZ ;  /* 0x000005801e02c810 */ /* 0x000fe20007f1e0ff */
[----:B------:R-:W-:Y:S01]  /*4660*/  VOTEU.ALL UP1, P4 ;  /* 0x0000000000ff7886 */ /* 0x000fe20002020000 */
[----:B------:R-:W-:Y:S01]  /*4670*/  UMOV UR18, 0x0 ;  /* 0x0000000000127882 */ /* 0x000fe20000000000 */
[----:B------:R-:W-:Y:S01]  /*4680*/  UMOV UR19, 0x10000000 ;  /* 0x1000000000137882 */ /* 0x000fe20000000000 */
[----:B------:R-:W-:Y:S01]  /*4690*/  @!P4 R2UR UR9, R2 ;  /* 0x000000000209c2ca */ /* 0x000fe200000e0000 */
[----:B-1----:R-:W-:Y:S01]  /*46a0*/  @!P4 IMAD.X R0, RZ, RZ, R31, P0 ;  /* 0x000000ffff00c224 */ /* 0x002fe200000e061f */
[----:B------:R-:W-:Y:S01]  /*46b0*/  @!UP1 UIADD3 UR10, UPT, UPT, UR34, 0xc0, URZ ;  /* 0x000000c0220a9890 */ /* 0x000fe2000fffe0ff */
[----:B------:R-:W-:Y:S01]  /*46c0*/  ISETP.NE.AND P0, PT, R28, 0x2, PT ;  /* 0x000000021c00780c */ /* 0x000fe20003f05270 */
[----:B------:R-:W-:Y:S01]  /*46d0*/  UMOV UR11, UR35 ;  /* 0x00000023000b7c82 */ /* 0x000fe20008000000 */
[----:B------:R-:W-:Y:S01]  /*46e0*/  UMOV UR12, UR36 ;  /* 0x00000024000c7c82 */ /* 0x000fe20008000000 */
[----:B------:R-:W-:Y:S01]  /*46f0*/  @!P4 R2UR UR8, R0 ;  /* 0x000000000008c2ca */ /* 0x000fe200000e0000 */
[----:B------:R-:W-:Y:S01]  /*4700*/  IMAD.IADD R14, R10, 0x1, R94 ;  /* 0x000000010a0e7824 */ /* 0x000fe200078e025e */
[----:B------:R-:W-:Y:S01]  /*4710*/  @P3 R2UR UR36, R26 ;  /* 0x000000001a2432ca */ /* 0x000fe200000e0000 */
[----:B------:R-:W-:Y:S01]  /*4720*/  IMAD.IADD R15, R11, 0x1, R95 ;  /* 0x000000010b0f7824 */ /* 0x000fe200078e025f */
[----:B------:R-:W-:Y:S02]  /*4730*/  SEL R0, RZ, 0x1, P0 ;  /* 0x00000001ff007807 */ /* 0x000fe40000000000 */
[----:B------:R-:W-:Y:S01]  /*4740*/  LOP3.LUT R29, R29, 0x1, RZ, 0x3c, !PT ;  /* 0x000000011d1d7812 */ /* 0x000fe200078e3cff */
[----:B------:R-:W-:Y:S01]  /*4750*/  IMAD.U32 R8, RZ, RZ, UR9 ;  /* 0x00000009ff087e24 */ /* 0x000fe2000f8e00ff */
[----:B------:R-:W-:Y:S01]  /*4760*/  @!UP1 UIADD3 UR9, UPT, UPT, UR7, 0x58, URZ ;  /* 0x0000005807099890 */ /* 0x000fe2000fffe0ff */
[----:B------:R-:W-:Y:S02]  /*4770*/  LOP3.LUT R27, R27, R0, RZ, 0x3c, !PT ;  /* 0x000000001b1b7212 */ /* 0x000fe400078e3cff */
[----:B------:R-:W-:Y:S02]  /*4780*/  SEL R28, R28, RZ, P0 ;  /* 0x000000ff1c1c7207 */ /* 0x000fe40000000000 */
[----:B------:R-:W-:Y:S01]  /*4790*/  IMAD.U32 R9, RZ, RZ, UR8 ;  /* 0x00000008ff097e24 */ /* 0x000fe2000f8e00ff */
[----:B------:R-:W-:Y:S01]  /*47a0*/  @!P4 R2UR UR14, R8 ;  /* 0x00000000080ec2ca */ /* 0x000fe200000e0000 */
[----:B------:R-:W-:Y:S01]  /*47b0*/  @!UP1 UIADD3 UR8, UPT, UPT, UR7, 0x3200, URZ ;  /* 0x0000320007089890 */ /* 0x000fe2000fffe0ff */
[----:B------:R-:W-:Y:S02]  /*47c0*/  VOTEU.ALL UP1, P4 ;  /* 0x0000000000ff7886 */ /* 0x000fe40002020000 */
[----:B------:R-:W-:Y:S11]  /*47d0*/  @!P4 R2UR UR15, R9 ;  /* 0x00000000090fc2ca */ /* 0x000ff600000e0000 */
[----:B------:R-:W-:Y:S02]  /*47e0*/  @!UPT UIADD3 URZ, UPT, UPT, URZ, URZ, URZ ;  /* 0x000000fffffff290 */ /* 0x000fe4000fffe0ff */
[----:B------:R2:W-:Y:S01]  /*47f0*/  @!UP1 UTMALDG.3D [UR8], [UR14], desc[UR18] ;  /* 0x000012080e0095b4 */ /* 0x0005e20008011000 */
[----:B------:R2:W-:Y:S01]  /*4800*/  @!P4 SYNCS.ARRIVE.TRANS64.RED.A0TR RZ, [UR7+0x58], R25 ;  /* 0x00005819ffffc9a7 */ /* 0x0005e20008300407 */
[----:B------:R-:W-:Y:S01]  /*4810*/  UPLOP3.LUT UP1, UPT, UPT, UPT, UPT, 0x80, 0x8 ;  /* 0x000000000008789c */ /* 0x000fe20003f2f070 */
[----:B------:R-:W-:Y:S01]  /*4820*/  SYNCS.ARRIVE.TRANS64.RED.A1T0 RZ, [UR13], RZ ;  /* 0x000000ffffff79a7 */ /* 0x000fe2000810040d */
[----:B------:R-:W-:Y:S09]  /*4830*/  @P3 BRA `(.L_x_78) ;  /* 0xfffffff000a03947 */ /* 0x000ff2000383ffff */
[----:B------:R-:W-:-:S04]  /*4840*/  SHF.L.U32 R2, R29, 0x1f, RZ ;  /* 0x0000001f1d027819 */ /* 0x000fc800000006ff */
[----:B------:R-:W1:Y:S02]  /*4850*/  SYNCS.PHASECHK.TRANS64.TRYWAIT P0, [UR7+0x60], R2 ;  /* 0x00006002ff0075a7 */ /* 0x000e640008001107 */
[----:B-1----:R-:W-:Y:S05]  /*4860*/  @!P0 BRA `(.L_x_79) ;  /* 0x0000004c00d08947 */ /* 0x002fea0003800000 */
.L_x_163:
[----:B------:R-:W3:Y:S02]  /*4870*/  SYNCS.PHASECHK.TRANS64.TRYWAIT P0, [UR7+0x68], R2 ;  /* 0x00006802ff0075a7 */ /* 0x000ee40008001107 */
[----:B---3--:R-:W-:Y:S05]  /*4880*/  @!P0 BRA `(.L_x_80) ;  /* 0x0000004c00e08947 */ /* 0x008fea0003800000 */
.L_x_165:
[----:B------:R-:W3:Y:S02]  /*4890*/  SYNCS.PHASECHK.TRANS64.TRYWAIT P0, [UR7+0x70], R2 ;  /* 0x00007002ff0075a7 */ /* 0x000ee40008001107 */
[----:B---3--:R-:W-:Y:S05]  /*48a0*/  @!P0 BRA `(.L_x_81) ;  /* 0x0000004c00f08947 */ /* 0x008fea0003800000 */
.L_x_167:
[----:B-1----:R-:W-:-:S07]  /*48b0*/  MOV R0, UR7 ;  /* 0x0000000700007c02 */ /* 0x002fce0008000f00 */
.L_x_82:
[----:B-1----:R-:W-:-:S04]  /*48c0*/  SHF.L.U32 R2, R29, 0x1f, RZ ;  /* 0x0000001f1d027819 */ /* 0x002fc800000006ff */
[----:B------:R1:W3:Y:S03]  /*48d0*/  SYNCS.PHASECHK.TRANS64.TRYWAIT P0, [R0+URZ+0x78], R2 ;  /* 0x00007802000075a7 */ /* 0x0002e600080011ff */
[----:B---3--:R-:W-:Y:S05]  /*48e0*/  @!P0 NANOSLEEP.SYNCS 0x989680 ;  /* 0x009896800000895d */ /* 0x008fea0003900000 */
[----:B------:R-:W3:Y:S02]  /*48f0*/  @!P0 SYNCS.PHASECHK.TRANS64 P0, [R0+URZ+0x78], R2 ;  /* 0x00007802000085a7 */ /* 0x000ee400080010ff */
[----:B--23--:R-:W-:Y:S05]  /*4900*/  @P0 EXIT ;  /* 0x000000000000094d */ /* 0x00cfea0003800000 */
[----:B------:R-:W-:Y:S05]  /*4910*/  BRA `(.L_x_82) ;  /* 0xfffffffc00e87947 */ /* 0x000fea000383ffff */
.L_x_67:
[----:B------:R-:W-:-:S06]  /*4920*/  UISETP.GE.AND UP1, UPT, UR8, 0x4, UPT ;  /* 0x000000040800788c */ /* 0x000fcc000bf26270 */
[----:B------:R-:W-:-:S13]  /*4930*/  PLOP3.LUT P0, PT, PT, PT, UP1, 0x80, 0x8 ;  /* 0x000000000008781c */ /* 0x000fda0003f0f018 */
[----:B------:R-:W-:Y:S05]  /*4940*/  @!P0 EXIT ;  /* 0x000000000000894d */ /* 0x000fea0003800000 */
[----:B------:R-:W-:Y:S01]  /*4950*/  BAR.SYNC.DEFER_BLOCKING 0x6, 0xa0 ;  /* 0x0182800000007b1d */ /* 0x000fe20000010000 */
[C---:B------:R-:W-:Y:S01]  /*4960*/  IMAD.SHL.U32 R3, R108.reuse, 0x40, RZ ;  /* 0x000000406c037824 */ /* 0x040fe200078e00ff */
[C---:B------:R-:W-:Y:S01]  /*4970*/  LOP3.LUT R110, R108.reuse, 0x60, RZ, 0xc0, !PT ;  /* 0x000000606c6e7812 */ /* 0x040fe200078ec0ff */
[C---:B------:R-:W-:Y:S01]  /*4980*/  IMAD.SHL.U32 R100, R108.reuse, 0x20, RZ ;  /* 0x000000206c647824 */ /* 0x040fe200078e00ff */
[----:B------:R-:W-:Y:S01]  /*4990*/  CS2R R106, SRZ ;  /* 0x00000000006a7805 */ /* 0x000fe2000001ff00 */
[C---:B------:R-:W-:Y:S01]  /*49a0*/  IMAD.SHL.U32 R4, R108.reuse, 0x2, RZ ;  /* 0x000000026c047824 */ /* 0x040fe200078e00ff */
[----:B------:R-:W-:Y:S02]  /*49b0*/  UMOV UR49, 0x400 ;  /* 0x0000040000317882 */ /* 0x000fe40000000000 */
[----:B------:R-:W1:Y:S01]  /*49c0*/  LDC R99, c[0x0][0x370] ;  /* 0x0000dc00ff637b82 */ /* 0x000e620000000800 */
[----:B------:R-:W-:Y:S01]  /*49d0*/  ULEA UR49, UR37, UR49, 0x18 ;  /* 0x0000003125317291 */ /* 0x000fe2000f8ec0ff */
[----:B------:R-:W-:Y:S01]  /*49e0*/  LOP3.LUT R2, R3, 0x180, RZ, 0xc0, !PT ;  /* 0x0000018003027812 */ /* 0x000fe200078ec0ff */
[----:B------:R-:W-:Y:S01]  /*49f0*/  IMAD.U32 R46, R108, 0x10000, RZ ;  /* 0x000100006c2e7824 */ /* 0x000fe200078e00ff */
[----:B------:R-:W-:Y:S01]  /*4a00*/  LOP3.LUT R100, R100, 0xc00, RZ, 0xc0, !PT ;  /* 0x00000c0064647812 */ /* 0x000fe200078ec0ff */
[----:B------:R-:W-:Y:S01]  /*4a10*/  UIADD3 UR4, UPT, UPT, UR49, 0x4200, URZ ;  /* 0x0000420031047890 */ /* 0x000fe2000fffe0ff */
[----:B------:R-:W-:Y:S01]  /*4a20*/  LOP3.LUT R4, R2, 0x20, R4, 0xf8, !PT ;  /* 0x0000002002047812 */ /* 0x000fe200078ef804 */
[----:B------:R-:W-:Y:S01]  /*4a30*/  IMAD.SHL.U32 R2, R108, 0x8, RZ ;  /* 0x000000086c027824 */ /* 0x000fe200078e00ff */
[----:B------:R-:W2:Y:S01]  /*4a40*/  LDC R42, c[0x0][0xb0c] ;  /* 0x0002c300ff2a7b82 */ /* 0x000ea20000000800 */
[----:B------:R-:W-:Y:S01]  /*4a50*/  LOP3.LUT R100, R100, 0x40, R3, 0xf8, !PT ;  /* 0x0000004064647812 */ /* 0x000fe200078ef803 */
[----:B------:R-:W-:Y:S01]  /*4a60*/  IMAD.MOV.U32 R45, RZ, RZ, RZ ;  /* 0x000000ffff2d7224 */ /* 0x000fe200078e00ff */
[----:B------:R-:W-:Y:S01]  /*4a70*/  LOP3.LUT R46, R46, 0x600000, RZ, 0xc0, !PT ;  /* 0x006000002e2e7812 */ /* 0x000fe200078ec0ff */
[----:B------:R-:W-:Y:S01]  /*4a80*/  IMAD.MOV.U32 R112, RZ, RZ, RZ ;  /* 0x000000ffff707224 */ /* 0x000fe200078e00ff */
[----:B------:R-:W-:-:S02]  /*4a90*/  LOP3.LUT R108, R108, 0x2, RZ, 0xc0, !PT ;  /* 0x000000026c6c7812 */ /* 0x000fc400078ec0ff */
[----:B------:R-:W-:Y:S02]  /*4aa0*/  CS2R R104, SRZ ;  /* 0x0000000000687805 */ /* 0x000fe4000001ff00 */
[----:B------:R-:W-:Y:S01]  /*4ab0*/  LOP3.LUT R2, R4, 0x30, R2, 0x78, !PT ;  /* 0x0000003004027812 */ /* 0x000fe200078e7802 */
[----:B------:R-:W4:Y:S01]  /*4ac0*/  LDC R97, c[0x0][0xb20] ;  /* 0x0002c800ff617b82 */ /* 0x000f220000000800 */
[----:B------:R-:W3:Y:S01]  /*4ad0*/  LDS R0, [UR49+0x140] ;  /* 0x00014031ff007984 */ /* 0x000ee20008000800 */
[----:B------:R-:W-:Y:S01]  /*4ae0*/  LOP3.LUT R100, R100, 0x200, R3, 0xf8, !PT ;  /* 0x0000020064647812 */ /* 0x000fe200078ef803 */
[----:B------:R-:W-:Y:S01]  /*4af0*/  IMAD.MOV R102, RZ, RZ, -R108 ;  /* 0x000000ffff667224 */ /* 0x000fe200078e0a6c */
[----:B------:R-:W1:Y:S01]  /*4b00*/  LDCU.64 UR52, c[0x0][0x348] ;  /* 0x00006900ff3477ac */ /* 0x000e620008000a00 */
[----:B------:R-:W-:Y:S01]  /*4b10*/  IMAD.U32 R109, RZ, RZ, UR4 ;  /* 0x00000004ff6d7e24 */ /* 0x000fe2000f8e00ff */
[----:B------:R-:W-:Y:S02]  /*4b20*/  LOP3.LUT R100, R100, R2, RZ, 0xfc, !PT ;  /* 0x0000000264647212 */ /* 0x000fe400078efcff */
[----:B------:R-:W1:Y:S01]  /*4b30*/  LDC R41, c[0x0][0xb30] ;  /* 0x0002cc00ff297b82 */ /* 0x000e620000000800 */
[----:B------:R-:W1:Y:S01]  /*4b40*/  LDCU.64 UR38, c[0x0][0x888] ;  /* 0x00011100ff2677ac */ /* 0x000e620008000a00 */
[----:B------:R-:W1:Y:S06]  /*4b50*/  LDCU.64 UR44, c[0x0][0x890] ;  /* 0x00011200ff2c77ac */ /* 0x000e6c0008000a00 */
[----:B------:R-:W1:Y:S01]  /*4b60*/  LDC.64 R92, c[0x0][0xb10] ;  /* 0x0002c400ff5c7b82 */ /* 0x000e620000000a00 */
[----:B------:R-:W-:-:S07]  /*4b70*/  UIADD3 UR48, UPT, UPT, UR49, 0x200, URZ ;  /* 0x0000020031307890 */ /* 0x000fce000fffe0ff */
[----:B------:R-:W1:Y:S08]  /*4b80*/  LDC.64 R38, c[0x0][0xb18] ;  /* 0x0002c600ff267b82 */ /* 0x000e700000000a00 */
[----:B------:R-:W1:Y:S08]  /*4b90*/  LDC.64 R36, c[0x0][0xb28] ;  /* 0x0002ca00ff247b82 */ /* 0x000e700000000a00 */
[----:B------:R-:W1:Y:S01]  /*4ba0*/  LDC.64 R90, c[0x0][0x8b0] ;  /* 0x00022c00ff5a7b82 */ /* 0x000e620000000a00 */
[----:B---3--:R-:W-:-:S07]  /*4bb0*/  IMAD.IADD R46, R0, 0x1, R46 ;  /* 0x00000001002e7824 */ /* 0x008fce00078e022e */
[----:B------:R-:W3:Y:S08]  /*4bc0*/  LDC.64 R88, c[0x0][0x8a8] ;  /* 0x00022a00ff587b82 */ /* 0x000ef00000000a00 */
[----:B--2-4-:R-:W1:Y:S02]  /*4bd0*/  LDC R98, c[0x0][0x374] ;  /* 0x0000dd00ff627b82 */ /* 0x014e640000000800 */
.L_x_124:
[----:B------:R-:W-:Y:S02]  /*4be0*/  LEA R0, R112, UR49, 0x3 ;  /* 0x0000003170007c11 */ /* 0x000fe4000f8e18ff */
[----:B------:R-:W-:Y:S02]  /*4bf0*/  SHF.L.U32 R2, R106, 0x1f, RZ ;  /* 0x0000001f6a027819 */ /* 0x000fe400000006ff */
[----:B------:R-:W-:Y:S02]  /*4c00*/  LEA R16, R112, UR49, 0x4 ;  /* 0x0000003170107c11 */ /* 0x000fe4000f8e20ff */
[----:B------:R-:W2:Y:S02]  /*4c10*/  SYNCS.PHASECHK.TRANS64.TRYWAIT P0, [R0+URZ+0x90], R2 ;  /* 0x00009002000075a7 */ /* 0x000ea400080011ff */
[----:B-12---:R-:W-:Y:S05]  /*4c20*/  @!P0 BRA `(.L_x_83) ;  /* 0x0000004c00288947 */ /* 0x006fea0003800000 */
.L_x_168:
[----:B------:R-:W4:Y:S01]  /*4c30*/  LDC.64 R10, c[0x0][0xb10] ;  /* 0x0002c400ff0a7b82 */ /* 0x000f220000000a00 */
[----:B------:R-:W3:Y:S01]  /*4c40*/  LDS.128 R16, [R16+0x120] ;  /* 0x0001200010107984 */ /* 0x000ee20000000c00 */
[----:B-1----:R-:W-:Y:S01]  /*4c50*/  ISETP.NE.AND P1, PT, R41, 0x1, PT ;  /* 0x000000012900780c */ /* 0x002fe20003f25270 */
[----:B--2---:R-:W-:Y:S01]  /*4c60*/  VIADD R0, R0, 0xa0 ;  /* 0x000000a000007836 */ /* 0x004fe20000000000 */
[----:B------:R-:W-:Y:S04]  /*4c70*/  ISETP.GE.AND P0, PT, R40, 0x1, PT ;  /* 0x000000012800780c */ /* 0x000fe80003f06270 */
[----:B------:R-:W1:Y:S01]  /*4c80*/  LDC.64 R8, c[0x0][0xb18] ;  /* 0x0002c600ff087b82 */ /* 0x000e620000000a00 */
[----:B------:R-:W-:Y:S01]  /*4c90*/  PRMT R0, RZ, 0x654, R0 ;  /* 0x00000654ff007816 */ /* 0x000fe20000000000 */
[----:B------:R-:W-:Y:S01]  /*4ca0*/  @!PT LDS RZ, [RZ] ;  /* 0x00000000fffff984 */ /* 0x000fe20000000800 */
[----:B------:R-:W-:Y:S01]  /*4cb0*/  @!PT LDS RZ, [RZ] ;  /* 0x00000000fffff984 */ /* 0x000fe20000000800 */
[----:B------:R-:W-:Y:S01]  /*4cc0*/  @!PT LDS RZ, [RZ] ;  /* 0x00000000fffff984 */ /* 0x000fe20000000800 */
[----:B------:R-:W-:Y:S01]  /*4cd0*/  @!PT LDS RZ, [RZ] ;  /* 0x00000000fffff984 */ /* 0x000fe20000000800 */
[----:B------:R2:W-:Y:S06]  /*4ce0*/  MEMBAR.ALL.CTA ;  /* 0x0000000000007992 */ /* 0x0005ec0000008000 */
[----:B--2---:R-:W2:Y:S01]  /*4cf0*/  FENCE.VIEW.ASYNC.S ;  /* 0x00000000000073c6 */ /* 0x004ea20000000000 */
[----:B------:R-:W1:Y:S08]  /*4d00*/  @!P1 LDC R12, c[0x0][0xb20] ;  /* 0x0002c800ff0c9b82 */ /* 0x000e700000000800 */
[----:B------:R-:W1:Y:S01]  /*4d10*/  @!P1 LDC R7, c[0x0][0xb0c] ;  /* 0x0002c300ff079b82 */ /* 0x000e620000000800 */
[----:B--2---:R2:W-:Y:S01]  /*4d20*/  SYNCS.ARRIVE.TRANS64.RED.A1T0 RZ, [R0+URZ], RZ ;  /* 0x000000ff00ff79a7 */ /* 0x0045e200081004ff */
[----:B---3--:R-:W-:Y:S04]  /*4d30*/  LOP3.LUT P4, RZ, R18, 0x1, RZ, 0xc0, !PT ;  /* 0x0000000112ff7812 */ /* 0x008fe8000788c0ff */
[----:B------:R-:W-:Y:S09]  /*4d40*/  P2R R111, PR, RZ, 0x10 ;  /* 0x00000010ff6f7803 */ /* 0x000ff20000000000 */
[----:B------:R-:W-:Y:S02]  /*4d50*/  @P4 MOV R44, R16 ;  /* 0x00000010002c4202 */ /* 0x000fe40000000f00 */
[----:B------:R-:W-:Y:S01]  /*4d60*/  @P4 LOP3.LUT R43, R17, 0xffff, RZ, 0xc0, !PT ;  /* 0x0000ffff112b4812 */ /* 0x000fe200078ec0ff */
[----:B--2-4-:R-:W-:Y:S06]  /*4d70*/  @!P0 BRA `(.L_x_84) ;  /* 0x0000000000a48947 */ /* 0x014fec0003800000 */
[----:B------:R-:W-:Y:S01]  /*4d80*/  IMAD.HI.U32 R0, R98, R39, RZ ;  /* 0x0000002762007227 */ /* 0x000fe200078e00ff */
[----:B------:R-:W-:Y:S02]  /*4d90*/  ISETP.NE.AND P0, PT, R38, 0x1, PT ;  /* 0x000000012600780c */ /* 0x000fe40003f05270 */
[----:B------:R-:W-:Y:S01]  /*4da0*/  ISETP.NE.AND P2, PT, R40, 0x1, PT ;  /* 0x000000012800780c */ /* 0x000fe20003f45270 */
[----:B------:R-:W-:Y:S01]  /*4db0*/  IMAD.HI.U32 R4, R99, R92, RZ ;  /* 0x0000005c63047227 */ /* 0x000fe200078e00ff */
[----:B------:R-:W-:Y:S02]  /*4dc0*/  SHF.R.U32.HI R0, RZ, R97, R0 ;  /* 0x00000061ff007219 */ /* 0x000fe40000011600 */
[----:B------:R-:W-:Y:S01]  /*4dd0*/  ISETP.NE.AND P3, PT, R42, 0x1, PT ;  /* 0x000000012a00780c */ /* 0x000fe20003f65270 */
[----:B------:R-:W-:Y:S01]  /*4de0*/  IMAD.HI.U32 R6, R43, R39, RZ ;  /* 0x000000272b067227 */ /* 0x000fe200078e00ff */
[-C--:B------:R-:W-:Y:S02]  /*4df0*/  SHF.R.U32.HI R4, RZ, R93.reuse, R4 ;  /* 0x0000005dff047219 */ /* 0x080fe40000011604 */
[----:B------:R-:W-:Y:S01]  /*4e00*/  SEL R0, R98, R0, !P0 ;  /* 0x0000000062007207 */ /* 0x000fe20004000000 */
[----:B------:R-:W-:Y:S01]  /*4e10*/  IMAD.HI.U32 R5, R44, R92, RZ ;  /* 0x0000005c2c057227 */ /* 0x000fe200078e00ff */
[----:B------:R-:W-:Y:S03]  /*4e20*/  SEL R4, R99, R4, !P3 ;  /* 0x0000000463047207 */ /* 0x000fe60005800000 */
[-C--:B------:R-:W-:Y:S01]  /*4e30*/  IMAD.HI.U32 R3, R0, R36.reuse, RZ ;  /* 0x0000002400037227 */ /* 0x080fe200078e00ff */
[----:B------:R-:W-:Y:S03]  /*4e40*/  SHF.R.U32.HI R5, RZ, R93, R5 ;  /* 0x0000005dff057219 */ /* 0x000fe60000011605 */
[----:B------:R-:W-:Y:S01]  /*4e50*/  IMAD.HI.U32 R2, R4, R36, RZ ;  /* 0x0000002404027227 */ /* 0x000fe200078e00ff */
[----:B------:R-:W-:Y:S02]  /*4e60*/  @P2 SHF.R.U32.HI R0, RZ, R37, R3 ;  /* 0x00000025ff002219 */ /* 0x000fe40000011603 */
[----:B------:R-:W-:Y:S02]  /*4e70*/  SHF.R.U32.HI R3, RZ, R97, R6 ;  /* 0x00000061ff037219 */ /* 0x000fe40000011606 */
[----:B------:R-:W-:Y:S01]  /*4e80*/  @P2 SHF.R.U32.HI R4, RZ, R37, R2 ;  /* 0x00000025ff042219 */ /* 0x000fe20000011602 */
[----:B------:R-:W-:Y:S01]  /*4e90*/  IMAD R0, R40, R0, RZ ;  /* 0x0000000028007224 */ /* 0x000fe200078e02ff */
[----:B------:R-:W-:Y:S02]  /*4ea0*/  SEL R3, R43, R3, !P0 ;  /* 0x000000032b037207 */ /* 0x000fe40004000000 */
[----:B------:R-:W-:Y:S01]  /*4eb0*/  SEL R2, R44, R5, !P3 ;  /* 0x000000052c027207 */ /* 0x000fe20005800000 */
[----:B------:R-:W-:Y:S01]  /*4ec0*/  IMAD R5, R40, R4, RZ ;  /* 0x0000000428057224 */ /* 0x000fe200078e02ff */
[C---:B------:R-:W-:Y:S01]  /*4ed0*/  ISETP.GE.AND P0, PT, R3.reuse, R0, PT ;  /* 0x000000000300720c */ /* 0x040fe20003f06270 */
[C---:B------:R-:W-:Y:S03]  /*4ee0*/  IMAD.HI.U32 R0, R3.reuse, R36, RZ ;  /* 0x0000002403007227 */ /* 0x040fe600078e00ff */
[C---:B------:R-:W-:Y:S02]  /*4ef0*/  ISETP.GE.OR P0, PT, R2.reuse, R5, P0 ;  /* 0x000000050200720c */ /* 0x040fe40000706670 */
[----:B------:R-:W-:Y:S04]  /*4f00*/  SHF.R.U32.HI R0, RZ, R37, R0 ;  /* 0x00000025ff007219 */ /* 0x000fe80000011600 */
[C---:B------:R-:W-:Y:S05]  /*4f10*/  SEL R6, R3.reuse, R0, !P2 ;  /* 0x0000000003067207 */ /* 0x040fea0005000000 */
        /* <DEDUP_REMOVED lines=14> */
[----:B------:R-:W-:Y:S07]  /*5000*/  IMAD R43, R3, R38, R43 ;  /* 0x00000026032b7224 */ /* 0x000fee00078e022b */
.L_x_84:
[----:B-1----:R-:W-:Y:S01]  /*5010*/  @!P1 ISETP.NE.AND P0, PT, R8, 0x1, PT ;  /* 0x000000010800980c */ /* 0x002fe20003f05270 */
[----:B------:R-:W-:Y:S01]  /*5020*/  @!P1 IMAD.HI.U32 R0, R44, R10, RZ ;  /* 0x0000000a2c009227 */ /* 0x000fe200078e00ff */
[----:B------:R-:W-:Y:S01]  /*5030*/  @!P1 ISETP.NE.AND P2, PT, R7, 0x1, PT ;  /* 0x000000010700980c */ /* 0x000fe20003f45270 */
[----:B------:R-:W-:Y:S01]  /*5040*/  ULOP3.LUT UP0, URZ, UR48, 0x1b0, URZ, 0xc0, !UPT ;  /* 0x000001b030ff7892 */ /* 0x000fe2000f80c0ff */
[----:B------:R-:W-:Y:S01]  /*5050*/  R2UR UR42, R15 ;  /* 0x000000000f2a72ca */ /* 0x000fe200000e0000 */
[C---:B------:R-:W-:Y:S01]  /*5060*/  @!P1 IMAD.HI.U32 R2, R43.reuse, R9, RZ ;  /* 0x000000092b029227 */ /* 0x040fe200078e00ff */
[----:B------:R-:W-:Y:S02]  /*5070*/  @!P1 SHF.R.U32.HI R0, RZ, R11, R0 ;  /* 0x0000000bff009219 */ /* 0x000fe40000011600 */
[----:B------:R-:W-:Y:S01]  /*5080*/  R2UR UR41, R14 ;  /* 0x000000000e2972ca */ /* 0x000fe200000e0000 */
[----:B------:R-:W-:Y:S01]  /*5090*/  VIADD R112, R112, 0x1 ;  /* 0x0000000170707836 */ /* 0x000fe20000000000 */
[----:B------:R-:W-:Y:S02]  /*50a0*/  @!P1 SHF.R.U32.HI R2, RZ, R12, R2 ;  /* 0x0000000cff029219 */ /* 0x000fe40000011602 */
[----:B------:R-:W-:Y:S02]  /*50b0*/  @!P1 SEL R3, R44, R0, !P2 ;  /* 0x000000002c039207 */ /* 0x000fe40005000000 */
[----:B------:R-:W-:Y:S02]  /*50c0*/  @!P1 SEL R2, R43, R2, !P0 ;  /* 0x000000022b029207 */ /* 0x000fe40004000000 */
[----:B------:R-:W-:Y:S01]  /*50d0*/  @P4 SHF.R.U32.HI R103, RZ, 0x10, R17 ;  /* 0x00000010ff674819 */ /* 0x000fe20000011611 */
[----:B------:R-:W-:Y:S02]  /*50e0*/  USHF.L.U32 UR42, UR42, 0x6, URZ ;  /* 0x000000062a2a7899 */ /* 0x000fe400080006ff */
[----:B------:R-:W-:Y:S02]  /*50f0*/  @!P1 IMAD.IADD R0, R2, 0x1, -R3 ;  /* 0x0000000102009824 */ /* 0x000fe400078e0a03 */
[----:B------:R-:W-:Y:S01]  /*5100*/  @!P1 IMAD.IADD R2, R3, 0x1, -R2 ;  /* 0x0000000103029824 */ /* 0x000fe200078e0a02 */
[----:B------:R-:W-:Y:S01]  /*5110*/  USHF.L.U32 UR41, UR41, 0x8, URZ ;  /* 0x0000000829297899 */ /* 0x000fe200080006ff */
[----:B------:R-:W-:Y:S02]  /*5120*/  @!P1 IMAD R44, R0, R7, R44 ;  /* 0x00000007002c9224 */ /* 0x000fe400078e022c */
[----:B------:R-:W-:Y:S01]  /*5130*/  @!P1 IMAD R43, R2, R8, R43 ;  /* 0x00000008022b9224 */ /* 0x000fe200078e022b */
[----:B------:R-:W-:Y:S08]  /*5140*/  BRA.U !UP0, `(.L_x_85) ;  /* 0x0000000108407547 */ /* 0x000ff0000b800000 */
[----:B------:R-:W1:Y:S01]  /*5150*/  LDCU.64 UR8, c[0x4][0x88] ;  /* 0x01001100ff0877ac */ /* 0x000e620008000a00 */
[----:B------:R-:W-:Y:S01]  /*5160*/  MOV R3, 0x0 ;  /* 0x0000000000037802 */ /* 0x000fe20000000f00 */
[----:B------:R-:W-:Y:S02]  /*5170*/  HFMA2 R12, -RZ, RZ, 0, 5.9604644775390625e-08 ;  /* 0x00000001ff0c7431 */ /* 0x000fe400000001ff */
[----:B------:R-:W-:Y:S02]  /*5180*/  IMAD.MOV.U32 R8, RZ, RZ, 0x70 ;  /* 0x00000070ff087424 */ /* 0x000fe400078e00ff */
[----:B------:R-:W-:Y:S01]  /*5190*/  IMAD.MOV.U32 R13, RZ, RZ, RZ ;  /* 0x000000ffff0d7224 */ /* 0x000fe200078e00ff */
[----:B------:R-:W2:Y:S01]  /*51a0*/  LDCU.64 UR6, c[0x4][0x90] ;  /* 0x01001200ff0677ac */ /* 0x000ea20008000a00 */
[----:B------:R-:W3:Y:S01]  /*51b0*/  LDC.64 R2, c[0x4][R3] ;  /* 0x0100000003027b82 */ /* 0x000ee20000000a00 */
[----:B------:R-:W4:Y:S01]  /*51c0*/  LDCU.64 UR4, c[0x4][0x8] ;  /* 0x01000100ff0477ac */ /* 0x000f220008000a00 */
[----:B-1----:R-:W-:Y:S01]  /*51d0*/  MOV R5, UR9 ;  /* 0x0000000900057c02 */ /* 0x002fe20008000f00 */
[----:B------:R-:W-:Y:S01]  /*51e0*/  IMAD.U32 R4, RZ, RZ, UR8 ;  /* 0x00000008ff047e24 */ /* 0x000fe2000f8e00ff */
[----:B--2---:R-:W-:Y:S01]  /*51f0*/  MOV R7, UR7 ;  /* 0x0000000700077c02 */ /* 0x004fe20008000f00 */
[----:B------:R-:W-:Y:S01]  /*5200*/  IMAD.U32 R6, RZ, RZ, UR6 ;  /* 0x00000006ff067e24 */ /* 0x000fe2000f8e00ff */
[----:B----4-:R-:W-:Y:S01]  /*5210*/  MOV R11, UR5 ;  /* 0x00000005000b7c02 */ /* 0x010fe20008000f00 */
[----:B------:R-:W-:Y:S02]  /*5220*/  IMAD.U32 R10, RZ, RZ, UR4 ;  /* 0x00000004ff0a7e24 */ /* 0x000fe4000f8e00ff */
[----:B------:R-:W-:Y:S07]  /*5230*/  LEPC R20, `(.L_x_85) ;  /* 0x000000001014794e */ /* 0x000fee0000000000 */
[----:B---3-5:R-:W-:Y:S05]  /*5240*/  CALL.ABS.NOINC R2 ;  /* 0x0000000002007343 */ /* 0x028fea0003c00000 */
.L_x_85:
[----:B------:R-:W-:Y:S01]  /*5250*/  LOP3.LUT P0, RZ, R109, 0x1b0, RZ, 0xc0, !PT ;  /* 0x000001b06dff7812 */ /* 0x000fe2000780c0ff */
[----:B------:R-:W-:Y:S11]  /*5260*/  BSSY.RECONVERGENT B6, `(.L_x_86) ;  /* 0x0000013000067945 */ /* 0x000ff60003800200 */
[----:B------:R-:W-:Y:S01]  /*5270*/  @!UPT UIADD3 URZ, UPT, UPT, URZ, URZ, URZ ;  /* 0x000000fffffff290 */ /* 0x000fe2000fffe0ff */
[----:B------:R-:W-:Y:S05]  /*5280*/  @!P0 BRA `(.L_x_87) ;  /* 0x0000000000408947 */ /* 0x000fea0003800000 */
        /* <DEDUP_REMOVED lines=16> */
.L_x_87:
[----:B------:R-:W-:Y:S05]  /*5390*/  BSYNC.RECONVERGENT B6 ;  /* 0x0000000000067941 */ /* 0x000fea0003800200 */
.L_x_86:
[----:B------:R-:W-:Y:S01]  /*53a0*/  ISETP.NE.U32.AND P4, PT, R90, RZ, PT ;  /* 0x000000ff5a00720c */ /* 0x000fe20003f85070 */
[----:B------:R-:W-:Y:S01]  /*53b0*/  UISETP.NE.AND UP2, UPT, UR50, URZ, UPT ;  /* 0x000000ff3200728c */ /* 0x000fe2000bf45270 */
[----:B------:R-:W-:Y:S01]  /*53c0*/  ISETP.NE.U32.AND P2, PT, RZ, UR38, PT ;  /* 0x00000026ff007c0c */ /* 0x000fe2000bf45070 */
[----:B------:R-:W-:Y:S01]  /*53d0*/  UISETP.NE.U32.AND UP1, UPT, UR44, URZ, UPT ;  /* 0x000000ff2c00728c */ /* 0x000fe2000bf25070 */
[----:B------:R-:W-:Y:S01]  /*53e0*/  ISETP.NE.AND.EX P4, PT, R91, RZ, PT, P4 ;  /* 0x000000ff5b00720c */ /* 0x000fe20003f85340 */
[----:B------:R-:W-:Y:S01]  /*53f0*/  UPLOP3.LUT UP0, UPT, UPT, UPT, UPT, 0x40, 0x4 ;  /* 0x000000000004789c */ /* 0x000fe20003f0e870 */
[----:B------:R-:W-:Y:S01]  /*5400*/  ISETP.NE.AND.EX P2, PT, RZ, UR39, PT, P2 ;  /* 0x00000027ff007c0c */ /* 0x000fe2000bf45320 */
[----:B------:R-:W-:Y:S01]  /*5410*/  UISETP.NE.AND.EX UP1, UPT, UR45, URZ, UPT, UP1 ;  /* 0x000000ff2d00728c */ /* 0x000fe2000bf25310 */
[----:B------:R-:W-:Y:S04]  /*5420*/  PLOP3.LUT P1, PT, PT, PT, UP2, 0x80, 0x8 ;  /* 0x000000000008781c */ /* 0x000fe80003f2f028 */
[----:B------:R-:W-:Y:S06]  /*5430*/  @UP2 UPLOP3.LUT UP0, UPT, UPT, UPT, UP1, 0x80, 0x8 ;  /* 0x000000000008289c */ /* 0x000fec0003f0f010 */
[----:B------:R-:W-:Y:S01]  /*5440*/  PLOP3.LUT P0, PT, PT, PT, UP0, 0x80, 0x8 ;  /* 0x000000000008781c */ /* 0x000fe20003f0f008 */
[----:B------:R-:W-:Y:S01]  /*5450*/  @!UPT UIADD3 URZ, UPT, UPT, URZ, URZ, URZ ;  /* 0x000000fffffff290 */ /* 0x000fe2000fffe0ff */
[----:B------:R-:W-:Y:S11]  /*5460*/  BRA.U !UP1, `(.L_x_88) ;  /* 0x0000000109387547 */ /* 0x000ff6000b800000 */
[----:B------:R-:W-:Y:S01]  /*5470*/  UISETP.NE.U32.AND UP0, UPT, UR38, URZ, UPT ;  /* 0x000000ff2600728c */ /* 0x000fe2000bf05070 */
[----:B------:R-:W-:Y:S02]  /*5480*/  HFMA2 R0, -RZ, RZ, 0, 5.9604644775390625e-08 ;  /* 0x00000001ff007431 */ /* 0x000fe400000001ff */
[----:B------:R-:W-:Y:S01]  /*5490*/  IMAD.MOV.U32 R96, RZ, RZ, 0x1 ;  /* 0x00000001ff607424 */ /* 0x000fe200078e00ff */
[----:B------:R-:W-:Y:S06]  /*54a0*/  UISETP.NE.AND.EX UP0, UPT, UR39, URZ, UPT, UP0 ;  /* 0x000000ff2700728c */ /* 0x000fec000bf05300 */
[----:B------:R-:W-:Y:S05]  /*54b0*/  PLOP3.LUT P3, PT, PT, PT, UP0, 0x80, 0x8 ;  /* 0x000000000008781c */ /* 0x000fea0003f6f008 */
[----:B------:R-:W1:Y:S01]  /*54c0*/  @UP0 LDCU.64 UR6, c[0x0][0x888] ;  /* 0x00011100ff0607ac */ /* 0x000e620008000a00 */
[----:B------:R-:W-:Y:S07]  /*54d0*/  @UP0 UIMAD UR4, UR36, UR44, URZ ;  /* 0x0000002c240402a4 */ /* 0x000fee000f8e02ff */
[----:B------:R-:W-:Y:S01]  /*54e0*/  @!P3 PRMT R96, R0, 0x7610, R96 ;  /* 0x000076100060b816 */ /* 0x000fe20000000060 */
[----:B-1----:R-:W-:Y:S03]  /*54f0*/  @UP0 UIMAD.WIDE UR6, UR4, 0x4, UR6 ;  /* 0x00000004040608a5 */ /* 0x002fe6000f8e0206 */
[----:B------:R-:W1:Y:S03]  /*5500*/  @!UP0 LDCU UR4, c[0x0][0x880] ;  /* 0x00011000ff0487ac */ /* 0x000e660008000800 */
[----:B------:R-:W-:Y:S01]  /*5510*/  IMAD.U32 R2, RZ, RZ, UR6 ;  /* 0x00000006ff027e24 */ /* 0x000fe2000f8e00ff */
[----:B------:R-:W-:Y:S05]  /*5520*/  MOV R3, UR7 ;  /* 0x0000000700037c02 */ /* 0x000fea0008000f00 */
[----:B-----5:R2:W5:Y:S02]  /*5530*/  @P3 LDG.E R49, desc[UR46][R2.64] ;  /* 0x0000002e02313981 */ /* 0x020564000c1e1900 */
[----:B-12---:R-:W-:Y:S02]  /*5540*/  @!P3 IMAD.U32 R49, RZ, RZ, UR4 ;  /* 0x00000004ff31be24 */ /* 0x006fe4000f8e00ff */
.L_x_88:
[----:B------:R-:W-:Y:S05]  /*5550*/  @!P4 BRA `(.L_x_89) ;  /* 0x000000000020c947 */ /* 0x000fea0003800000 */
[----:B------:R-:W-:Y:S04]  /*5560*/  ISETP.NE.U32.AND P3, PT, R88, RZ, PT ;  /* 0x000000ff5800720c */ /* 0x000fe80003f65070 */
[----:B------:R-:W-:Y:S11]  /*5570*/  ISETP.NE.AND.EX P3, PT, R89, RZ, PT, P3 ;  /* 0x000000ff5900720c */ /* 0x000ff60003f65330 */
[----:B------:R-:W-:Y:S02]  /*5580*/  @!UPT UIADD3 URZ, UPT, UPT, URZ, URZ, URZ ;  /* 0x000000fffffff290 */ /* 0x000fe4000fffe0ff */
[----:B------:R-:W1:Y:S01]  /*5590*/  @P3 LDC.64 R2, c[0x0][0x8a8] ;  /* 0x00022a00ff023b82 */ /* 0x000e620000000a00 */
[----:B------:R-:W-:Y:S04]  /*55a0*/  @P3 IMAD R0, R90, UR36, RZ ;  /* 0x000000245a003c24 */ /* 0x000fe8000f8e02ff */
[----:B-1----:R-:W-:Y:S05]  /*55b0*/  @P3 IMAD.WIDE R2, R0, 0x4, R2 ;  /* 0x0000000400023825 */ /* 0x002fea00078e0202 */
[----:B-----5:R1:W5:Y:S02]  /*55c0*/  @P3 LDG.E R47, desc[UR46][R2.64] ;  /* 0x0000002e022f3981 */ /* 0x020364000c1e1900 */
[----:B-1----:R-:W2:Y:S02]  /*55d0*/  @!P3 LDC R47, c[0x0][0x8a0] ;  /* 0x00022800ff2fbb82 */ /* 0x002ea40000000800 */
.L_x_89:
[----:B-----5:R-:W-:Y:S01]  /*55e0*/  FSETP.NEU.AND P4, PT, R49, RZ, PT ;  /* 0x000000ff3100720b */ /* 0x020fe20003f8d000 */
[----:B------:R-:W-:Y:S01]  /*55f0*/  BSSY B1, `(.L_x_90) ;  /* 0x0000042000017945 */ /* 0x000fe20003800000 */
[----:B------:R-:W-:Y:S01]  /*5600*/  SEL R5, RZ, 0xffffffff, P2 ;  /* 0xffffffffff057807 */ /* 0x000fe20001000000 */
[----:B------:R-:W-:Y:S01]  /*5610*/  IMAD.MOV.U32 R115, RZ, RZ, 0x1 ;  /* 0x00000001ff737424 */ /* 0x000fe200078e00ff */
[----:B------:R-:W-:Y:S02]  /*5620*/  LOP3.LUT P3, RZ, R96, 0xff, RZ, 0xc0, !PT ;  /* 0x000000ff60ff7812 */ /* 0x000fe4000786c0ff */
[----:B------:R-:W-:Y:S02]  /*5630*/  CS2R R86, SRZ ;  /* 0x0000000000567805 */ /* 0x000fe4000001ff00 */
[----:B------:R-:W-:Y:S02]  /*5640*/  @P1 SEL R0, RZ, 0xffffffff, P4 ;  /* 0xffffffffff001807 */ /* 0x000fe40002000000 */
[----:B------:R-:W-:Y:S02]  /*5650*/  CS2R R84, SRZ ;  /* 0x0000000000547805 */ /* 0x000fe4000001ff00 */
[----:B------:R-:W-:Y:S02]  /*5660*/  LEA R2, R105, UR49, 0x3 ;  /* 0x0000003169027c11 */ /* 0x000fe4000f8e18ff */
[----:B------:R-:W-:Y:S02]  /*5670*/  CS2R R82, SRZ ;  /* 0x0000000000527805 */ /* 0x000fe4000001ff00 */
[----:B------:R-:W-:Y:S02]  /*5680*/  @P0 SEL R0, R5, R0, !P3 ;  /* 0x0000000005000207 */ /* 0x000fe40005800000 */
[----:B------:R-:W-:Y:S02]  /*5690*/  CS2R R80, SRZ ;  /* 0x0000000000507805 */ /* 0x000fe4000001ff00 */
[----:B------:R-:W-:Y:S02]  /*56a0*/  LEA R113, R45, UR49, 0x3 ;  /* 0x000000312d717c11 */ /* 0x000fe4000f8e18ff */
[----:B------:R-:W-:Y:S02]  /*56b0*/  @P1 LOP3.LUT R0, R0, 0x1, RZ, 0xc0, !PT ;  /* 0x0000000100001812 */ /* 0x000fe400078ec0ff */
[----:B------:R-:W-:Y:S02]  /*56c0*/  SHF.L.U32 R3, R107, 0x1f, RZ ;  /* 0x0000001f6b037819 */ /* 0x000fe400000006ff */
[----:B------:R-:W-:Y:S02]  /*56d0*/  ISETP.NE.U32.OR P6, PT, R0, 0x1, !P1 ;  /* 0x000000010000780c */ /* 0x000fe40004fc5470 */
[----:B------:R-:W-:Y:S02]  /*56e0*/  PLOP3.LUT P2, PT, PT, PT, UP1, 0x80, 0x8 ;  /* 0x000000000008781c */ /* 0x000fe40003f4f018 */
[----:B------:R-:W-:Y:S02]  /*56f0*/  LEA.HI R48, R45, R45, RZ, 0x1 ;  /* 0x0000002d2d307211 */ /* 0x000fe400078f08ff */
[----:B------:R-:W-:Y:S02]  /*5700*/  SEL R4, RZ, 0xffffffff, P4 ;  /* 0xffffffffff047807 */ /* 0x000fe40002000000 */
[----:B------:R-:W-:Y:S05]  /*5710*/  P2R R118, PR, RZ, 0x40 ;  /* 0x00000040ff767803 */ /* 0x000fea0000000000 */
[----:B------:R-:W-:Y:S02]  /*5720*/  @P6 SHF.L.U32 R0, R104, 0x1f, RZ ;  /* 0x0000001f68006819 */ /* 0x000fe400000006ff */
[----:B------:R-:W-:Y:S02]  /*5730*/  @P2 SEL R4, R5, R4, !P3 ;  /* 0x0000000405042207 */ /* 0x000fe40005800000 */
[----:B------:R1:W3:Y:S02]  /*5740*/  @P6 SYNCS.PHASECHK.TRANS64.TRYWAIT P1, [R2+URZ+0x40], R0 ;  /* 0x00004000020065a7 */ /* 0x0002e400080211ff */
[----:B------:R-:W-:Y:S04]  /*5750*/  LOP3.LUT R4, R4, 0x1, RZ, 0xc0, !PT ;  /* 0x0000000104047812 */ /* 0x000fe800078ec0ff */
[----:B------:R-:W-:Y:S04]  /*5760*/  ISETP.NE.U32.AND P5, PT, R4, 0x1, PT ;  /* 0x000000010400780c */ /* 0x000fe80003fa5070 */
[----:B------:R-:W-:Y:S01]  /*5770*/  P2R R116, PR, RZ, 0x20 ;  /* 0x00000020ff747803 */ /* 0x000fe20000000000 */
[----:B------:R4:W2:Y:S01]  /*5780*/  SYNCS.PHASECHK.TRANS64.TRYWAIT P0, [R113+URZ+0xb0], R3 ;  /* 0x0000b003710075a7 */ /* 0x0008a200080011ff */
[C---:B-1----:R-:W-:Y:S01]  /*5790*/  IMAD.SHL.U32 R0, R48.reuse, 0x80, RZ ;  /* 0x0000008030007824 */ /* 0x042fe200078e00ff */
[----:B------:R-:W-:Y:S04]  /*57a0*/  LOP3.LUT R48, R48, 0xffe, RZ, 0xc0, !PT ;  /* 0x00000ffe30307812 */ /* 0x000fe800078ec0ff */
[----:B------:R-:W-:Y:S01]  /*57b0*/  LOP3.LUT R0, R0, 0xffffff00, RZ, 0xc0, !PT ;  /* 0xffffff0000007812 */ /* 0x000fe200078ec0ff */
[----:B------:R-:W-:Y:S04]  /*57c0*/  IMAD.IADD R48, R45, 0x1, -R48 ;  /* 0x000000012d307824 */ /* 0x000fe800078e0a30 */
[----:B------:R-:W-:Y:S04]  /*57d0*/  IMAD.IADD R0, R46, 0x1, R0 ;  /* 0x000000012e007824 */ /* 0x000fe800078e0200 */
[----:B------:R-:W-:Y:S01]  /*57e0*/  IMAD R48, R48, 0x100000, R0 ;  /* 0x0010000030307824 */ /* 0x000fe200078e0200 */
[----:B---3--:R-:W-:Y:S01]  /*57f0*/  @P6 SEL R115, RZ, 0x1, !P1 ;  /* 0x00000001ff736807 */ /* 0x008fe20004800000 */
[----:B----4-:R-:W-:Y:S06]  /*5800*/  @!P6 BRA `(.L_x_91) ;  /* 0x000000000080e947 */ /* 0x010fec0003800000 */
[----:B------:R-:W-:Y:S01]  /*5810*/  @P5 IMAD R5, R105, 0x1000, R100 ;  /* 0x0000100069055824 */ /* 0x000fe200078e0264 */
[----:B------:R-:W-:Y:S01]  /*5820*/  ISETP.NE.AND P1, PT, R115, RZ, PT ;  /* 0x000000ff7300720c */ /* 0x000fe20003f25270 */
[----:B------:R-:W-:Y:S01]  /*5830*/  BSSY B0, `(.L_x_92) ;  /* 0x000000b000007945 */ /* 0x000fe20003800000 */
[----:B------:R-:W-:Y:S01]  /*5840*/  CS2R R82, SRZ ;  /* 0x0000000000527805 */ /* 0x000fe2000001ff00 */
[----:B------:R-:W-:Y:S01]  /*5850*/  @P5 VIADD R4, R5, UR49 ;  /* 0x0000003105045c36 */ /* 0x000fe20008000000 */
[----:B------:R-:W-:Y:S02]  /*5860*/  CS2R R80, SRZ ;  /* 0x0000000000507805 */ /* 0x000fe4000001ff00 */
[----:B------:R-:W-:Y:S02]  /*5870*/  CS2R R86, SRZ ;  /* 0x0000000000567805 */ /* 0x000fe4000001ff00 */
[----:B------:R-:W-:Y:S01]  /*5880*/  CS2R R84, SRZ ;  /* 0x0000000000547805 */ /* 0x000fe2000001ff00 */
[----:B------:R-:W-:Y:S04]  /*5890*/  @P5 IMAD R4, R108, -0x10, R4 ;  /* 0xfffffff06c045824 */ /* 0x000fe800078e0204 */
[----:B------:R-:W-:Y:S05]  /*58a0*/  @P1 BRA `(.L_x_93) ;  /* 0x00000000000c1947 */ /* 0x000fea0003800000 */
[----:B------:R-:W-:Y:S04]  /*58b0*/  SHF.L.U32 R0, R104, 0x1f, RZ ;  /* 0x0000001f68007819 */ /* 0x000fe800000006ff */
[----:B------:R-:W1:Y:S02]  /*58c0*/  SYNCS.PHASECHK.TRANS64.TRYWAIT P1, [R2+URZ+0x40], R0 ;  /* 0x00004000020075a7 */ /* 0x000e6400080211ff */
[----:B-1----:R-:W-:Y:S05]  /*58d0*/  @!P1 BRA `(.L_x_94) ;  /* 0x0000004000109947 */ /* 0x002fea0003800000 */
.L_x_93:
[----:B------:R-:W-:Y:S05]  /*58e0*/  BSYNC B0 ;  /* 0x0000000000007941 */ /* 0x000fea0003800000 */
.L_x_92:
[----:B------:R-:W-:Y:S01]  /*58f0*/  ISETP.NE.AND P1, PT, R116, RZ, PT ;  /* 0x000000ff7400720c */ /* 0x000fe20003f25270 */
[----:B-1----:R-:W-:Y:S02]  /*5900*/  VIADD R2, R2, 0x60 ;  /* 0x0000006002027836 */ /* 0x002fe40000000000 */
[----:B------:R-:W-:Y:S02]  /*5910*/  IMAD.U32 R0, RZ, RZ, UR37 ;  /* 0x00000025ff007e24 */ /* 0x000fe4000f8e00ff */
[----:B------:R-:W-:Y:S03]  /*5920*/  VIADD R105, R105, 0x1 ;  /* 0x0000000169697836 */ /* 0x000fe60000000000 */
[----:B------:R-:W-:Y:S05]  /*5930*/  PRMT R0, R0, 0x654, R2 ;  /* 0x0000065400007816 */ /* 0x000fea0000000002 */
[----:B------:R1:W3:Y:S04]  /*5940*/  @P1 LDS.128 R80, [R5+UR49+0x200] ;  /* 0x0002003105501984 */ /* 0x0002e80008000c00 */
[----:B------:R1:W4:Y:S01]  /*5950*/  @P1 LDS.128 R84, [R4+0x210] ;  /* 0x0002100004541984 */ /* 0x0003220000000c00 */
[C---:B------:R-:W-:Y:S01]  /*5960*/  ISETP.NE.AND P1, PT, R105.reuse, 0x4, PT ;  /* 0x000000046900780c */ /* 0x040fe20003f25270 */
[----:B------:R-:W-:Y:S01]  /*5970*/  @!PT LDS RZ, [RZ] ;  /* 0x00000000fffff984 */ /* 0x000fe20000000800 */
[----:B------:R-:W-:Y:S01]  /*5980*/  @!PT LDS RZ, [RZ] ;  /* 0x00000000fffff984 */ /* 0x000fe20000000800 */
[----:B------:R-:W-:Y:S01]  /*5990*/  @!PT LDS RZ, [RZ] ;  /* 0x00000000fffff984 */ /* 0x000fe20000000800 */
[----:B------:R-:W-:Y:S01]  /*59a0*/  @!PT LDS RZ, [RZ] ;  /* 0x00000000fffff984 */ /* 0x000fe20000000800 */
[----:B------:R5:W-:Y:S06]  /*59b0*/  MEMBAR.ALL.CTA ;  /* 0x0000000000007992 */ /* 0x000bec0000008000 */
[----:B-----5:R-:W5:Y:S01]  /*59c0*/  FENCE.VIEW.ASYNC.S ;  /* 0x00000000000073c6 */ /* 0x020f620000000000 */
[----:B------:R-:W-:Y:S01]  /*59d0*/  SEL R105, R105, RZ, P1 ;  /* 0x000000ff69697207 */ /* 0x000fe20000800000 */
[----:B-----5:R5:W-:Y:S02]  /*59e0*/  SYNCS.ARRIVE.TRANS64.RED.A1T0 RZ, [R0+URZ], RZ ;  /* 0x000000ff00ff79a7 */ /* 0x020be400081004ff */
[----:B-----5:R-:W-:Y:S04]  /*59f0*/  SEL R0, RZ, 0x1, P1 ;  /* 0x00000001ff007807 */ /* 0x020fe80000800000 */
[----:B-1-3--:R-:W-:Y:S02]  /*5a00*/  LOP3.LUT R104, R104, R0, RZ, 0x3c, !PT ;  /* 0x0000000068687212 */ /* 0x00afe400078e3cff */
.L_x_91:
[----:B------:R-:W-:Y:S05]  /*5a10*/  BSYNC B1 ;  /* 0x0000000000017941 */ /* 0x000fea0003800000 */
.L_x_90:
[----:B------:R-:W-:Y:S04]  /*5a20*/  SHF.R.U32.HI R0, RZ, 0x15, R48 ;  /* 0x00000015ff007819 */ /* 0x000fe80000011630 */
[----:B------:R-:W-:Y:S01]  /*5a30*/  LOP3.LUT P1, RZ, R0, 0x3, R101, 0x48, !PT ;  /* 0x0000000300ff7812 */ /* 0x000fe20007824865 */
[----:B------:R-:W-:Y:S01]  /*5a40*/  @!UPT UIADD3 URZ, UPT, UPT, URZ, URZ, URZ ;  /* 0x000000fffffff290 */ /* 0x000fe2000fffe0ff */
[----:B--2---:R-:W-:Y:S11]  /*5a50*/  @P0 BRA `(.L_x_95) ;  /* 0x0000000000080947 */ /* 0x004ff60003800000 */
[----:B------:R-:W1:Y:S02]  /*5a60*/  SYNCS.PHASECHK.TRANS64.TRYWAIT P0, [R113+URZ+0xb0], R3 ;  /* 0x0000b003710075a7 */ /* 0x000e6400080011ff */
[----:B-1----:R-:W-:Y:S05]  /*5a70*/  @!P0 BRA `(.L_x_96) ;  /* 0x0000003c00bc8947 */ /* 0x002fea0003800000 */
.L_x_95:
[----:B------:R-:W-:Y:S05]  /*5a80*/  @!P1 BRA `(.L_x_97) ;  /* 0x0000000000409947 */ /* 0x000fea0003800000 */
[----:B------:R-:W2:Y:S01]  /*5a90*/  LDCU.64 UR8, c[0x4][0x78] ;  /* 0x01000f00ff0877ac */ /* 0x000ea20008000a00 */
[----:B-1----:R-:W-:Y:S01]  /*5aa0*/  MOV R3, 0x0 ;  /* 0x0000000000037802 */ /* 0x002fe20000000f00 */
[----:B------:R-:W-:Y:S02]  /*5ab0*/  HFMA2 R12, -RZ, RZ, 0, 5.9604644775390625e-08 ;  /* 0x00000001ff0c7431 */ /* 0x000fe400000001ff */
[----:B------:R-:W-:Y:S02]  /*5ac0*/  IMAD.MOV.U32 R8, RZ, RZ, 0x192 ;  /* 0x00000192ff087424 */ /* 0x000fe400078e00ff */
[----:B------:R-:W-:Y:S01]  /*5ad0*/  IMAD.MOV.U32 R13, RZ, RZ, RZ ;  /* 0x000000ffff0d7224 */ /* 0x000fe200078e00ff */
[----:B------:R-:W1:Y:S01]  /*5ae0*/  LDCU.64 UR6, c[0x4][0x80] ;  /* 0x01001000ff0677ac */ /* 0x000e620008000a00 */
[----:B------:R-:W3:Y:S01]  /*5af0*/  LDC.64 R2, c[0x4][R3] ;  /* 0x0100000003027b82 */ /* 0x000ee20000000a00 */
[----:B------:R-:W5:Y:S01]  /*5b00*/  LDCU.64 UR4, c[0x4][0x18] ;  /* 0x01000300ff0477ac */ /* 0x000f620008000a00 */
[----:B--2---:R-:W-:Y:S01]  /*5b10*/  MOV R5, UR9 ;  /* 0x0000000900057c02 */ /* 0x004fe20008000f00 */
[----:B------:R-:W-:Y:S01]  /*5b20*/  IMAD.U32 R4, RZ, RZ, UR8 ;  /* 0x00000008ff047e24 */ /* 0x000fe2000f8e00ff */
[----:B-1----:R-:W-:Y:S01]  /*5b30*/  MOV R7, UR7 ;  /* 0x0000000700077c02 */ /* 0x002fe20008000f00 */
[----:B------:R-:W-:Y:S01]  /*5b40*/  IMAD.U32 R6, RZ, RZ, UR6 ;  /* 0x00000006ff067e24 */ /* 0x000fe2000f8e00ff */
[----:B-----5:R-:W-:Y:S01]  /*5b50*/  MOV R11, UR5 ;  /* 0x00000005000b7c02 */ /* 0x020fe20008000f00 */
[----:B------:R-:W-:Y:S02]  /*5b60*/  IMAD.U32 R10, RZ, RZ, UR4 ;  /* 0x00000004ff0a7e24 */ /* 0x000fe4000f8e00ff */
[----:B------:R-:W-:Y:S07]  /*5b70*/  LEPC R20, `(.L_x_97) ;  /* 0x000000001014794e */ /* 0x000fee0000000000 */
[----:B---34-:R-:W-:Y:S05]  /*5b80*/  CALL.ABS.NOINC R2 ;  /* 0x0000000002007343 */ /* 0x018fea0003c00000 */
.L_x_97:
[----:B------:R-:W-:Y:S01]  /*5b90*/  F2FP.F16.E4M3.UNPACK_B R4, R81 ;  /* 0x00000051ff04723e */ /* 0x000fe200020006ff */
[----:B------:R-:W-:Y:S05]  /*5ba0*/  WARPSYNC.ALL ;  /* 0x0000000000007948 */ /* 0x000fea0003800000 */
[----:B------:R-:W-:Y:S01]  /*5bb0*/  R2UR UR4, R48 ;  /* 0x00000000300472ca */ /* 0x000fe200000e0000 */
[--C-:B------:R-:W-:Y:S01]  /*5bc0*/  HADD2.F32 R53, -RZ, R4.reuse.H0_H0 ;  /* 0x20000004ff357230 */ /* 0x100fe20000004100 */
[-C--:B-1----:R-:W-:Y:S01]  /*5bd0*/  F2FP.F16.E4M3.UNPACK_B R3, R80.reuse ;  /* 0x00000050ff03723e */ /* 0x082fe200020006ff */
[----:B------:R-:W-:Y:S01]  /*5be0*/  HADD2.F32 R54, -RZ, R4.H1_H1 ;  /* 0x30000004ff367230 */ /* 0x000fe20000004100 */
[----:B------:R-:W-:Y:S01]  /*5bf0*/  F2FP.F16.E4M3.UNPACK_B R0, R80.H1 ;  /* 0x00000050ff00723e */ /* 0x000fe200030006ff */
[----:B------:R-:W-:Y:S01]  /*5c00*/  BSSY.RECONVERGENT B0, `(.L_x_98) ;  /* 0x0000099000007945 */ /* 0x000fe20003800200 */
[----:B------:R-:W-:Y:S01]  /*5c10*/  F2FP.F16.E4M3.UNPACK_B R64, R83.H1 ;  /* 0x00000053ff40723e */ /* 0x000fe200030006ff */
[--C-:B------:R-:W-:Y:S01]  /*5c20*/  HADD2.F32 R2, -RZ, R3.reuse.H0_H0 ;  /* 0x20000003ff027230 */ /* 0x100fe20000004100 */
[----:B----4-:R-:W-:Y:S01]  /*5c30*/  F2FP.F16.E4M3.UNPACK_B R74, R86 ;  /* 0x00000056ff4a723e */ /* 0x010fe200020006ff */
[----:B------:R-:W-:Y:S01]  /*5c40*/  HADD2.F32 R50, -RZ, R3.H1_H1 ;  /* 0x30000003ff327230 */ /* 0x000fe20000004100 */
[----:B------:R-:W-:Y:S01]  /*5c50*/  F2FP.F16.E4M3.UNPACK_B R3, R81.H1 ;  /* 0x00000051ff03723e */ /* 0x000fe200030006ff */
[--C-:B------:R-:W-:Y:S01]  /*5c60*/  HADD2.F32 R51, -RZ, R0.reuse.H0_H0 ;  /* 0x20000000ff337230 */ /* 0x100fe20000004100 */
[----:B------:R-:W-:Y:S01]  /*5c70*/  IADD3 R114, PT, PT, R100, UR49, RZ ;  /* 0x0000003164727c10 */ /* 0x000fe2000fffe0ff */
[----:B------:R-:W-:Y:S01]  /*5c80*/  HADD2.F32 R52, -RZ, R0.H1_H1 ;  /* 0x30000000ff347230 */ /* 0x000fe20000004100 */
[----:B------:R-:W-:Y:S01]  /*5c90*/  LDTM.16dp32bit_t0_t15.x32 R4, tmem[UR4] ;  /* 0x00000004000479ee */ /* 0x000fe20008a80000 */
[----:B------:R-:W1:Y:S01]  /*5ca0*/  LDTM.16dp32bit_t16_t31.x32 R4, tmem[UR4+0x20] ;  /* 0x00002004000479ee */ /* 0x000e620008aa0000 */
[-C--:B------:R-:W-:Y:S01]  /*5cb0*/  F2FP.F16.E4M3.UNPACK_B R0, R82.reuse ;  /* 0x00000052ff00723e */ /* 0x080fe200020006ff */
[--C-:B------:R-:W-:Y:S01]  /*5cc0*/  HADD2.F32 R55, -RZ, R3.reuse.H0_H0 ;  /* 0x20000003ff377230 */ /* 0x100fe20000004100 */
[----:B------:R-:W-:Y:S01]  /*5cd0*/  SHF.L.U32 R117, R102, 0x4, RZ ;  /* 0x0000000466757819 */ /* 0x000fe200000006ff */
[----:B------:R-:W-:Y:S01]  /*5ce0*/  HADD2.F32 R56, -RZ, R3.H1_H1 ;  /* 0x30000003ff387230 */ /* 0x000fe20000004100 */
[----:B------:R-:W-:Y:S01]  /*5cf0*/  F2FP.F16.E4M3.UNPACK_B R3, R82.H1 ;  /* 0x00000052ff03723e */ /* 0x000fe200030006ff */
[--C-:B------:R-:W-:Y:S01]  /*5d00*/  HADD2.F32 R57, -RZ, R0.reuse.H0_H0 ;  /* 0x20000000ff397230 */ /* 0x100fe20000004100 */
[----:B------:R-:W-:Y:S01]  /*5d10*/  IADD3 R114, PT, PT, R114, R117, RZ ;  /* 0x0000007572727210 */ /* 0x000fe20007ffe0ff */
[----:B------:R-:W-:Y:S01]  /*5d20*/  HADD2.F32 R58, -RZ, R0.H1_H1 ;  /* 0x30000000ff3a7230 */ /* 0x000fe20000004100 */
[----:B------:R-:W-:Y:S01]  /*5d30*/  F2FP.F16.E4M3.UNPACK_B R0, R83 ;  /* 0x00000053ff00723e */ /* 0x000fe200020006ff */
[--C-:B------:R-:W-:Y:S01]  /*5d40*/  HADD2.F32 R59, -RZ, R3.reuse.H0_H0 ;  /* 0x20000003ff3b7230 */ /* 0x100fe20000004100 */
[----:B------:R-:W-:Y:S01]  /*5d50*/  ISETP.NE.AND P0, PT, R110, RZ, PT ;  /* 0x000000ff6e00720c */ /* 0x000fe20003f05270 */
[----:B------:R-:W-:Y:S01]  /*5d60*/  HADD2.F32 R60, -RZ, R3.H1_H1 ;  /* 0x30000003ff3c7230 */ /* 0x000fe20000004100 */
[-C--:B------:R-:W-:Y:S01]  /*5d70*/  F2FP.F16.E4M3.UNPACK_B R3, R84.reuse ;  /* 0x00000054ff03723e */ /* 0x080fe200020006ff */
[--C-:B------:R-:W-:Y:S01]  /*5d80*/  HADD2.F32 R61, -RZ, R0.reuse.H0_H0 ;  /* 0x20000000ff3d7230 */ /* 0x100fe20000004100 */
[----:B------:R-:W-:Y:S01]  /*5d90*/  ISETP.NE.AND P6, PT, R118, RZ, PT ;  /* 0x000000ff7600720c */ /* 0x000fe20003fc5270 */
[----:B------:R-:W-:Y:S01]  /*5da0*/  HADD2.F32 R62, -RZ, R0.H1_H1 ;  /* 0x30000000ff3e7230 */ /* 0x000fe20000004100 */
[----:B------:R-:W-:Y:S01]  /*5db0*/  F2FP.F16.E4M3.UNPACK_B R0, R84.H1 ;  /* 0x00000054ff00723e */ /* 0x000fe200030006ff */
[--C-:B------:R-:W-:Y:S02]  /*5dc0*/  HADD2.F32 R65, -RZ, R3.reuse.H0_H0 ;  /* 0x20000003ff417230 */ /* 0x100fe40000004100 */
[----:B------:R-:W-:Y:S01]  /*5dd0*/  HADD2.F32 R66, -RZ, R3.H1_H1 ;  /* 0x30000003ff427230 */ /* 0x000fe20000004100 */
[-C--:B------:R-:W-:Y:S01]  /*5de0*/  F2FP.F16.E4M3.UNPACK_B R3, R85.reuse ;  /* 0x00000055ff03723e */ /* 0x080fe200020006ff */
[--C-:B------:R-:W-:Y:S02]  /*5df0*/  HADD2.F32 R67, -RZ, R0.reuse.H0_H0 ;  /* 0x20000000ff437230 */ /* 0x100fe40000004100 */
[----:B------:R-:W-:Y:S01]  /*5e00*/  HADD2.F32 R68, -RZ, R0.H1_H1 ;  /* 0x30000000ff447230 */ /* 0x000fe20000004100 */
[----:B------:R-:W-:Y:S01]  /*5e10*/  F2FP.F16.E4M3.UNPACK_B R0, R85.H1 ;  /* 0x00000055ff00723e */ /* 0x000fe200030006ff */
[--C-:B------:R-:W-:Y:S02]  /*5e20*/  HADD2.F32 R69, -RZ, R3.reuse.H0_H0 ;  /* 0x20000003ff457230 */ /* 0x100fe40000004100 */
[C---:B-1----:R-:W-:Y:S01]  /*5e30*/  FMUL R7, R47.reuse, R7 ;  /* 0x000000072f077220 */ /* 0x042fe20000400000 */
[----:B------:R-:W-:Y:S01]  /*5e40*/  HADD2.F32 R70, -RZ, R3.H1_H1 ;  /* 0x30000003ff467230 */ /* 0x000fe20000004100 */
[----:B------:R-:W-:Y:S01]  /*5e50*/  F2FP.F16.E4M3.UNPACK_B R3, R86.H1 ;  /* 0x00000056ff03723e */ /* 0x000fe200030006ff */
[--C-:B------:R-:W-:Y:S02]  /*5e60*/  HADD2.F32 R71, -RZ, R0.reuse.H0_H0 ;  /* 0x20000000ff477230 */ /* 0x100fe40000004100 */
[----:B------:R-:W-:Y:S02]  /*5e70*/  HADD2.F32 R72, -RZ, R0.H1_H1 ;  /* 0x30000000ff487230 */ /* 0x000fe40000004100 */
[----:B------:R-:W-:Y:S01]  /*5e80*/  FMUL R0, R47, R4 ;  /* 0x000000042f007220 */ /* 0x000fe20000400000 */
[--C-:B------:R-:W-:Y:S01]  /*5e90*/  HADD2.F32 R73, -RZ, R74.reuse.H0_H0 ;  /* 0x2000004aff497230 */ /* 0x100fe20000004100 */
[----:B------:R-:W-:Y:S01]  /*5ea0*/  F2FP.F16.E4M3.UNPACK_B R4, R87 ;  /* 0x00000057ff04723e */ /* 0x000fe200020006ff */
[----:B------:R-:W-:Y:S02]  /*5eb0*/  HADD2.F32 R74, -RZ, R74.H1_H1 ;  /* 0x3000004aff4a7230 */ /* 0x000fe40000004100 */
[----:B------:R-:W-:Y:S01]  /*5ec0*/  FFMA R0, R49, R2, R0 ;  /* 0x0000000231007223 */ /* 0x000fe20000000000 */
[----:B------:R-:W-:Y:S01]  /*5ed0*/  FMUL R2, R47, R5 ;  /* 0x000000052f027220 */ /* 0x000fe20000400000 */
[--C-:B------:R-:W-:Y:S01]  /*5ee0*/  HADD2.F32 R75, -RZ, R3.reuse.H0_H0 ;  /* 0x20000003ff4b7230 */ /* 0x100fe20000004100 */
[----:B------:R-:W-:Y:S01]  /*5ef0*/  F2FP.F16.E4M3.UNPACK_B R5, R87.H1 ;  /* 0x00000057ff05723e */ /* 0x000fe200030006ff */
[----:B------:R-:W-:Y:S02]  /*5f00*/  HADD2.F32 R76, -RZ, R3.H1_H1 ;  /* 0x30000003ff4c7230 */ /* 0x000fe40000004100 */
[----:B------:R-:W-:Y:S01]  /*5f10*/  FFMA R2, R49, R50, R2 ;  /* 0x0000003231027223 */ /* 0x000fe20000000002 */
[--C-:B------:R-:W-:Y:S02]  /*5f20*/  HADD2.F32 R50, -RZ, R4.reuse.H0_H0 ;  /* 0x20000004ff327230 */ /* 0x100fe40000004100 */
[C---:B------:R-:W-:Y:S01]  /*5f30*/  FMUL R3, R47.reuse, R6 ;  /* 0x000000062f037220 */ /* 0x040fe20000400000 */
[--C-:B------:R-:W-:Y:S02]  /*5f40*/  HADD2.F32 R77, -RZ, R5.reuse.H1_H1 ;  /* 0x30000005ff4d7230 */ /* 0x100fe40000004100 */
[C---:B------:R-:W-:Y:S01]  /*5f50*/  FMUL R6, R47.reuse, R11 ;  /* 0x0000000b2f067220 */ /* 0x040fe20000400000 */
[----:B------:R-:W-:Y:S01]  /*5f60*/  FMUL R11, R47, R16 ;  /* 0x000000102f0b7220 */ /* 0x000fe20000400000 */
[C---:B------:R-:W-:Y:S01]  /*5f70*/  FFMA R3, R49.reuse, R51, R3 ;  /* 0x0000003331037223 */ /* 0x040fe20000000003 */
[----:B------:R-:W-:Y:S01]  /*5f80*/  FFMA R7, R49, R52, R7 ;  /* 0x0000003431077223 */ /* 0x000fe20000000007 */
[----:B------:R-:W-:Y:S02]  /*5f90*/  HADD2.F32 R51, -RZ, R4.H1_H1 ;  /* 0x30000004ff337230 */ /* 0x000fe40000004100 */
[C---:B------:R-:W-:Y:S01]  /*5fa0*/  FMUL R4, R47.reuse, R9 ;  /* 0x000000092f047220 */ /* 0x040fe20000400000 */
[----:B------:R-:W-:Y:S02]  /*5fb0*/  HADD2.F32 R52, -RZ, R5.H0_H0 ;  /* 0x20000005ff347230 */ /* 0x000fe40000004100 */
[----:B------:R-:W-:Y:S01]  /*5fc0*/  FMUL R16, R47, R21 ;  /* 0x000000152f107220 */ /* 0x000fe20000400000 */
[----:B------:R-:W-:Y:S01]  /*5fd0*/  F2FP.SATFINITE.E4M3.F32.PACK_AB_MERGE_C R78, R7, R3, RZ ;  /* 0x00000003074e723e */ /* 0x000fe200048070ff */
[C---:B------:R-:W-:Y:S01]  /*5fe0*/  FMUL R3, R47.reuse, R8 ;  /* 0x000000082f037220 */ /* 0x040fe20000400000 */
[C---:B------:R-:W-:Y:S01]  /*5ff0*/  FMUL R7, R47.reuse, R12 ;  /* 0x0000000c2f077220 */ /* 0x040fe20000400000 */
[C---:B------:R-:W-:Y:S01]  /*6000*/  FMUL R8, R47.reuse, R13 ;  /* 0x0000000d2f087220 */ /* 0x040fe20000400000 */
[----:B------:R-:W-:Y:S01]  /*6010*/  FMUL R12, R47, R17 ;  /* 0x000000112f0c7220 */ /* 0x000fe20000400000 */
[C---:B------:R-:W-:Y:S01]  /*6020*/  FFMA R3, R49.reuse, R53, R3 ;  /* 0x0000003531037223 */ /* 0x040fe20000000003 */
[----:B------:R-:W-:Y:S01]  /*6030*/  FFMA R4, R49, R54, R4 ;  /* 0x0000003631047223 */ /* 0x000fe20000000004 */
[C---:B------:R-:W-:Y:S01]  /*6040*/  FMUL R5, R47.reuse, R10 ;  /* 0x0000000a2f057220 */ /* 0x040fe20000400000 */
[C---:B------:R-:W-:Y:S01]  /*6050*/  FMUL R9, R47.reuse, R14 ;  /* 0x0000000e2f097220 */ /* 0x040fe20000400000 */
[C---:B------:R-:W-:Y:S01]  /*6060*/  FMUL R10, R47.reuse, R15 ;  /* 0x0000000f2f0a7220 */ /* 0x040fe20000400000 */
[----:B------:R-:W-:Y:S01]  /*6070*/  FMUL R15, R47, R20 ;  /* 0x000000142f0f7220 */ /* 0x000fe20000400000 */
[C---:B------:R-:W-:Y:S01]  /*6080*/  FFMA R5, R49.reuse, R55, R5 ;  /* 0x0000003731057223 */ /* 0x040fe20000000005 */
[C---:B------:R-:W-:Y:S01]  /*6090*/  FFMA R6, R49.reuse, R56, R6 ;  /* 0x0000003831067223 */ /* 0x040fe20000000006 */
[C---:B------:R-:W-:Y:S01]  /*60a0*/  FFMA R7, R49.reuse, R57, R7 ;  /* 0x0000003931077223 */ /* 0x040fe20000000007 */
[C---:B------:R-:W-:Y:S01]  /*60b0*/  FFMA R8, R49.reuse, R58, R8 ;  /* 0x0000003a31087223 */ /* 0x040fe20000000008 */
[--C-:B------:R-:W-:Y:S02]  /*60c0*/  HADD2.F32 R63, -RZ, R64.reuse.H0_H0 ;  /* 0x20000040ff3f7230 */ /* 0x100fe40000004100 */
[C---:B------:R-:W-:Y:S01]  /*60d0*/  FFMA R9, R49.reuse, R59, R9 ;  /* 0x0000003b31097223 */ /* 0x040fe20000000009 */
[----:B------:R-:W-:Y:S01]  /*60e0*/  F2FP.SATFINITE.E4M3.F32.PACK_AB_MERGE_C R5, R6, R5, RZ ;  /* 0x000000050605723e */ /* 0x000fe200048070ff */
[C---:B------:R-:W-:Y:S01]  /*60f0*/  FFMA R10, R49.reuse, R60, R10 ;  /* 0x0000003c310a7223 */ /* 0x040fe2000000000a */
[C---:B------:R-:W-:Y:S01]  /*6100*/  FFMA R11, R49.reuse, R61, R11 ;  /* 0x0000003d310b7223 */ /* 0x040fe2000000000b */
[----:B------:R-:W-:Y:S01]  /*6110*/  FFMA R12, R49, R62, R12 ;  /* 0x0000003e310c7223 */ /* 0x000fe2000000000c */
[C---:B------:R-:W-:Y:S01]  /*6120*/  FMUL R20, R47.reuse, R25 ;  /* 0x000000192f147220 */ /* 0x040fe20000400000 */
[C---:B------:R-:W-:Y:S01]  /*6130*/  FMUL R25, R47.reuse, R30 ;  /* 0x0000001e2f197220 */ /* 0x040fe20000400000 */
[C---:B------:R-:W-:Y:S01]  /*6140*/  FMUL R30, R47.reuse, R35 ;  /* 0x000000232f1e7220 */ /* 0x040fe20000400000 */
[----:B------:R-:W-:Y:S01]  /*6150*/  F2FP.SATFINITE.E4M3.F32.PACK_AB_MERGE_C R9, R10, R9, RZ ;  /* 0x000000090a09723e */ /* 0x000fe200048070ff */
[----:B------:R-:W-:Y:S02]  /*6160*/  HADD2.F32 R64, -RZ, R64.H1_H1 ;  /* 0x30000040ff407230 */ /* 0x000fe40000004100 */
[C---:B------:R-:W-:Y:S01]  /*6170*/  FMUL R13, R47.reuse, R18 ;  /* 0x000000122f0d7220 */ /* 0x040fe20000400000 */
[C---:B------:R-:W-:Y:S01]  /*6180*/  FMUL R14, R47.reuse, R19 ;  /* 0x000000132f0e7220 */ /* 0x040fe20000400000 */
[C---:B------:R-:W-:Y:S01]  /*6190*/  FMUL R17, R47.reuse, R22 ;  /* 0x000000162f117220 */ /* 0x040fe20000400000 */
[----:B------:R-:W-:Y:S01]  /*61a0*/  FMUL R18, R47, R23 ;  /* 0x000000172f127220 */ /* 0x000fe20000400000 */
[C---:B------:R-:W-:Y:S01]  /*61b0*/  FFMA R13, R49.reuse, R63, R13 ;  /* 0x0000003f310d7223 */ /* 0x040fe2000000000d */
[C---:B------:R-:W-:Y:S01]  /*61c0*/  FFMA R14, R49.reuse, R64, R14 ;  /* 0x00000040310e7223 */ /* 0x040fe2000000000e */
[----:B------:R-:W-:Y:S01]  /*61d0*/  FFMA R15, R49, R65, R15 ;  /* 0x00000041310f7223 */ /* 0x000fe2000000000f */
[----:B------:R-:W-:Y:S01]  /*61e0*/  FMUL R19, R47, R24 ;  /* 0x000000182f137220 */ /* 0x000fe20000400000 */
[C---:B------:R-:W-:Y:S01]  /*61f0*/  FFMA R16, R49.reuse, R66, R16 ;  /* 0x0000004231107223 */ /* 0x040fe20000000010 */
[----:B------:R-:W-:Y:S01]  /*6200*/  FFMA R17, R49, R67, R17 ;  /* 0x0000004331117223 */ /* 0x000fe20000000011 */
[----:B------:R-:W-:Y:S01]  /*6210*/  F2FP.SATFINITE.E4M3.F32.PACK_AB_MERGE_C R13, R14, R13, RZ ;  /* 0x0000000d0e0d723e */ /* 0x000fe200048070ff */
[C---:B------:R-:W-:Y:S01]  /*6220*/  FMUL R21, R47.reuse, R26 ;  /* 0x0000001a2f157220 */ /* 0x040fe20000400000 */
[----:B------:R-:W-:Y:S01]  /*6230*/  FMUL R22, R47, R27 ;  /* 0x0000001b2f167220 */ /* 0x000fe20000400000 */
[C---:B------:R-:W-:Y:S01]  /*6240*/  FFMA R18, R49.reuse, R68, R18 ;  /* 0x0000004431127223 */ /* 0x040fe20000000012 */
[----:B------:R-:W-:Y:S01]  /*6250*/  FFMA R19, R49, R69, R19 ;  /* 0x0000004531137223 */ /* 0x000fe20000000013 */
[----:B------:R-:W-:Y:S01]  /*6260*/  FMUL R23, R47, R28 ;  /* 0x0000001c2f177220 */ /* 0x000fe20000400000 */
[----:B------:R-:W-:Y:S01]  /*6270*/  FFMA R20, R49, R70, R20 ;  /* 0x0000004631147223 */ /* 0x000fe20000000014 */
[----:B------:R-:W-:Y:S01]  /*6280*/  FMUL R24, R47, R29 ;  /* 0x0000001d2f187220 */ /* 0x000fe20000400000 */
[C---:B------:R-:W-:Y:S01]  /*6290*/  FFMA R21, R49.reuse, R71, R21 ;  /* 0x0000004731157223 */ /* 0x040fe20000000015 */
[----:B------:R-:W-:Y:S01]  /*62a0*/  FFMA R22, R49, R72, R22 ;  /* 0x0000004831167223 */ /* 0x000fe20000000016 */
[C---:B------:R-:W-:Y:S01]  /*62b0*/  FMUL R26, R47.reuse, R31 ;  /* 0x0000001f2f1a7220 */ /* 0x040fe20000400000 */
[----:B------:R-:W-:Y:S01]  /*62c0*/  FMUL R27, R47, R32 ;  /* 0x000000202f1b7220 */ /* 0x000fe20000400000 */
[----:B------:R-:W-:Y:S01]  /*62d0*/  FFMA R23, R49, R73, R23 ;  /* 0x0000004931177223 */ /* 0x000fe20000000017 */
[----:B------:R-:W-:Y:S01]  /*62e0*/  FMUL R28, R47, R33 ;  /* 0x000000212f1c7220 */ /* 0x000fe20000400000 */
[----:B------:R-:W-:Y:S01]  /*62f0*/  FFMA R24, R49, R74, R24 ;  /* 0x0000004a31187223 */ /* 0x000fe20000000018 */
[----:B------:R-:W-:Y:S01]  /*6300*/  FMUL R29, R47, R34 ;  /* 0x000000222f1d7220 */ /* 0x000fe20000400000 */
[C---:B------:R-:W-:Y:S01]  /*6310*/  FFMA R25, R49.reuse, R75, R25 ;  /* 0x0000004b31197223 */ /* 0x040fe20000000019 */
[C---:B------:R-:W-:Y:S01]  /*6320*/  FFMA R26, R49.reuse, R76, R26 ;  /* 0x0000004c311a7223 */ /* 0x040fe2000000001a */
[C---:B------:R-:W-:Y:S01]  /*6330*/  FFMA R27, R49.reuse, R50, R27 ;  /* 0x00000032311b7223 */ /* 0x040fe2000000001b */
[C---:B------:R-:W-:Y:S01]  /*6340*/  FFMA R28, R49.reuse, R51, R28 ;  /* 0x00000033311c7223 */ /* 0x040fe2000000001c */
[----:B------:R-:W-:Y:S01]  /*6350*/  F2FP.SATFINITE.E4M3.F32.PACK_AB_MERGE_C R17, R18, R17, RZ ;  /* 0x000000111211723e */ /* 0x000fe200048070ff */
[C---:B------:R-:W-:Y:S01]  /*6360*/  FFMA R29, R49.reuse, R52, R29 ;  /* 0x00000034311d7223 */ /* 0x040fe2000000001d */
[----:B------:R-:W-:Y:S01]  /*6370*/  F2FP.SATFINITE.E4M3.F32.PACK_AB_MERGE_C R21, R22, R21, RZ ;  /* 0x000000151615723e */ /* 0x000fe200048070ff */
[----:B------:R-:W-:Y:S01]  /*6380*/  FFMA R30, R49, R77, R30 ;  /* 0x0000004d311e7223 */ /* 0x000fe2000000001e */
[----:B------:R-:W-:Y:S02]  /*6390*/  F2FP.SATFINITE.E4M3.F32.PACK_AB_MERGE_C R32, R2, R0, R78 ;  /* 0x000000000220723e */ /* 0x000fe4000480704e */
[----:B------:R-:W-:Y:S02]  /*63a0*/  F2FP.SATFINITE.E4M3.F32.PACK_AB_MERGE_C R33, R4, R3, R5 ;  /* 0x000000030421723e */ /* 0x000fe40004807005 */
[----:B------:R-:W-:Y:S02]  /*63b0*/  F2FP.SATFINITE.E4M3.F32.PACK_AB_MERGE_C R34, R8, R7, R9 ;  /* 0x000000070822723e */ /* 0x000fe40004807009 */
[----:B------:R-:W-:Y:S02]  /*63c0*/  F2FP.SATFINITE.E4M3.F32.PACK_AB_MERGE_C R35, R12, R11, R13 ;  /* 0x0000000b0c23723e */ /* 0x000fe4000480700d */
[----:B------:R-:W-:Y:S02]  /*63d0*/  F2FP.SATFINITE.E4M3.F32.PACK_AB_MERGE_C R16, R16, R15, R17 ;  /* 0x0000000f1010723e */ /* 0x000fe40004807011 */
[----:B------:R-:W-:Y:S01]  /*63e0*/  F2FP.SATFINITE.E4M3.F32.PACK_AB_MERGE_C R17, R20, R19, R21 ;  /* 0x000000131411723e */ /* 0x000fe20004807015 */
[----:B------:R1:W-:Y:S01]  /*63f0*/  STS.128 [R100+UR49+0x4200], R32 ;  /* 0x0042002064007988 */ /* 0x0003e20008000c31 */
[----:B------:R-:W-:Y:S02]  /*6400*/  F2FP.SATFINITE.E4M3.F32.PACK_AB_MERGE_C R18, R26, R25, RZ ;  /* 0x000000191a12723e */ /* 0x000fe400048070ff */
[----:B------:R-:W-:Y:S02]  /*6410*/  F2FP.SATFINITE.E4M3.F32.PACK_AB_MERGE_C R19, R30, R29, RZ ;  /* 0x0000001d1e13723e */ /* 0x000fe400048070ff */
[----:B------:R-:W-:Y:S02]  /*6420*/  F2FP.SATFINITE.E4M3.F32.PACK_AB_MERGE_C R18, R24, R23, R18 ;  /* 0x000000171812723e */ /* 0x000fe40004807012 */
[----:B------:R-:W-:Y:S02]  /*6430*/  F2FP.SATFINITE.E4M3.F32.PACK_AB_MERGE_C R19, R28, R27, R19 ;  /* 0x0000001b1c13723e */ /* 0x000fe40004807013 */
[----:B------:R-:W-:Y:S02]  /*6440*/  LEA R0, R105, UR49, 0x3 ;  /* 0x0000003169007c11 */ /* 0x000fe4000f8e18ff */
[----:B------:R-:W-:Y:S01]  /*6450*/  @P6 SHF.L.U32 R2, R104, 0x1f, RZ ;  /* 0x0000001f68026819 */ /* 0x000fe200000006ff */
[----:B------:R1:W-:Y:S01]  /*6460*/  STS.128 [R114+0x4210], R16 ;  /* 0x0042101072007388 */ /* 0x0003e20000000c00 */
[----:B------:R-:W-:Y:S01]  /*6470*/  @!PT LDS RZ, [RZ] ;  /* 0x00000000fffff984 */ /* 0x000fe20000000800 */
[----:B------:R-:W-:Y:S01]  /*6480*/  @!PT LDS RZ, [RZ] ;  /* 0x00000000fffff984 */ /* 0x000fe20000000800 */
[----:B------:R-:W-:Y:S01]  /*6490*/  @!PT LDS RZ, [RZ] ;  /* 0x00000000fffff984 */ /* 0x000fe20000000800 */
[----:B------:R-:W-:Y:S01]  /*64a0*/  @!PT LDS RZ, [RZ] ;  /* 0x00000000fffff984 */ /* 0x000fe20000000800 */
[----:B------:R2:W-:Y:S07]  /*64b0*/  MEMBAR.ALL.CTA ;  /* 0x0000000000007992 */ /* 0x0005ee0000008000 */
[----:B--2---:R-:W2:Y:S02]  /*64c0*/  FENCE.VIEW.ASYNC.S ;  /* 0x00000000000073c6 */ /* 0x004ea40000000000 */
[----:B--2---:R-:W-:Y:S06]  /*64d0*/  BAR.SYNC.DEFER_BLOCKING 0x1, 0x80 ;  /* 0x0042000000007b1d */ /* 0x004fec0000010000 */
[----:B------:R-:W-:Y:S05]  /*64e0*/  @P0 BRA `(.L_x_99) ;  /* 0x0000000000280947 */ /* 0x000fea0003800000 */
[----:B------:R-:W-:Y:S02]  /*64f0*/  UIADD3 UR4, UPT, UPT, UR49, 0x4200, URZ ;  /* 0x0000420031047890 */ /* 0x000fe4000fffe0ff */
[----:B------:R-:W-:Y:S01]  /*6500*/  UIADD3 UR6, UP0, UPT, UR52, 0x680, URZ ;  /* 0x0000068034067890 */ /* 0x000fe2000ff1e0ff */
[----:B------:R-:W-:Y:S03]  /*6510*/  UMOV UR43, UR36 ;  /* 0x00000024002b7c82 */ /* 0x000fe60008000000 */
[----:B------:R-:W-:Y:S01]  /*6520*/  MOV R109, UR4 ;  /* 0x00000004006d7c02 */ /* 0x000fe20008000f00 */
[----:B------:R-:W-:Y:S03]  /*6530*/  UIADD3.X UR7, UPT, UPT, URZ, UR53, URZ, UP0, !UPT ;  /* 0x00000035ff077290 */ /* 0x000fe600087fe4ff */
[----:B------:R-:W-:Y:S11]  /*6540*/  R2UR UR40, R109 ;  /* 0x000000006d2872ca */ /* 0x000ff600000e0000 */
[----:B------:R-:W-:Y:S02]  /*6550*/  @!UPT UIADD3 URZ, UPT, UPT, URZ, URZ, URZ ;  /* 0x000000fffffff290 */ /* 0x000fe4000fffe0ff */
[----:B------:R2:W-:Y:S01]  /*6560*/  UTMASTG.3D [UR40], [UR6] ;  /* 0x00000028060073b5 */ /* 0x0005e20008010000 */
[----:B------:R0:W-:Y:S01]  /*6570*/  UTMACMDFLUSH ;  /* 0x00000000000079b7 */ /* 0x0001e20000000000 */
[----:B--2---:R-:W-:Y:S04]  /*6580*/  DEPBAR.LE SB0, 0x1 ;  /* 0x000080400000791a */ /* 0x004fe80000000000 */
.L_x_99:
[----:B------:R-:W-:Y:S05]  /*6590*/  BSYNC.RECONVERGENT B0 ;  /* 0x0000000000007941 */ /* 0x000fea0003800200 */
.L_x_98:
[----:B------:R-:W-:Y:S06]  /*65a0*/  BAR.SYNC.DEFER_BLOCKING 0x1, 0x80 ;  /* 0x0042000000007b1d */ /* 0x000fec0000010000 */
[----:B------:R-:W2:Y:S01]  /*65b0*/  @P6 SYNCS.PHASECHK.TRANS64.TRYWAIT P0, [R0+URZ+0x40], R2 ;  /* 0x00004002000065a7 */ /* 0x000ea200080011ff */
[----:B------:R-:W-:Y:S01]  /*65c0*/  BSSY B1, `(.L_x_100) ;  /* 0x0000021000017945 */ /* 0x000fe20003800000 */
[----:B--2---:R-:W-:Y:S03]  /*65d0*/  @P6 SEL R115, RZ, 0x1, !P0 ;  /* 0x00000001ff736807 */ /* 0x004fe60004000000 */
[----:B------:R-:W-:Y:S05]  /*65e0*/  @!P6 BRA `(.L_x_101) ;  /* 0x000000000078e947 */ /* 0x000fea0003800000 */
[----:B------:R-:W-:Y:S01]  /*65f0*/  ISETP.NE.AND P1, PT, R116, RZ, PT ;  /* 0x000000ff7400720c */ /* 0x000fe20003f25270 */
[----:B------:R-:W-:Y:S01]  /*6600*/  BSSY B0, `(.L_x_102) ;  /* 0x0000009000007945 */ /* 0x000fe20003800000 */
[----:B------:R-:W-:Y:S11]  /*6610*/  ISETP.NE.AND P0, PT, R115, RZ, PT ;  /* 0x000000ff7300720c */ /* 0x000ff60003f05270 */
[----:B------:R-:W-:Y:S05]  /*6620*/  @P1 IMAD R2, R105, 0x1000, R100 ;  /* 0x0000100069021824 */ /* 0x000fea00078e0264 */
[----:B------:R-:W-:Y:S05]  /*6630*/  @P1 IADD3 R4, PT, PT, R2, UR49, RZ ;  /* 0x0000003102041c10 */ /* 0x000fea000fffe0ff */
[----:B------:R-:W-:Y:S01]  /*6640*/  @P1 IMAD.IADD R4, R4, 0x1, R117 ;  /* 0x0000000104041824 */ /* 0x000fe200078e0275 */
[----:B------:R-:W-:Y:S06]  /*6650*/  @P0 BRA `(.L_x_103) ;  /* 0x00000000000c0947 */ /* 0x000fec0003800000 */
[----:B------:R-:W-:Y:S04]  /*6660*/  SHF.L.U32 R3, R104, 0x1f, RZ ;  /* 0x0000001f68037819 */ /* 0x000fe800000006ff */
[----:B------:R-:W2:Y:S02]  /*6670*/  SYNCS.PHASECHK.TRANS64.TRYWAIT P0, [R0+URZ+0x40], R3 ;  /* 0x00004003000075a7 */ /* 0x000ea400080011ff */
[----:B--2---:R-:W-:Y:S05]  /*6680*/  @!P0 BRA `(.L_x_104) ;  /* 0x0000003000cc8947 */ /* 0x004fea0003800000 */
.L_x_103:
[----:B------:R-:W-:Y:S05]  /*6690*/  BSYNC B0 ;  /* 0x0000000000007941 */ /* 0x000fea0003800000 */
.L_x_102:
[----:B------:R-:W-:Y:S01]  /*66a0*/  ISETP.NE.AND P0, PT, R116, RZ, PT ;  /* 0x000000ff7400720c */ /* 0x000fe20003f05270 */
[----:B------:R-:W-:Y:S11]  /*66b0*/  VIADD R105, R105, 0x1 ;  /* 0x0000000169697836 */ /* 0x000ff60000000000 */
[----:B------:R-:W-:Y:S01]  /*66c0*/  @!UPT UIADD3 URZ, UPT, UPT, URZ, URZ, URZ ;  /* 0x000000fffffff290 */ /* 0x000fe2000fffe0ff */
[----:B------:R3:W4:Y:S04]  /*66d0*/  @P0 LDS.128 R80, [R2+UR49+0x200] ;  /* 0x0002003102500984 */ /* 0x0007280008000c00 */
[----:B------:R1:W1:Y:S01]  /*66e0*/  @P0 LDS.128 R84, [R4+0x210] ;  /* 0x0002100004540984 */ /* 0x0002620000000c00 */
        /* <DEDUP_REMOVED lines=8> */
[----:B---3--:R-:W-:Y:S02]  /*6770*/  VIADD R2, R0, 0x60 ;  /* 0x0000006000027836 */ /* 0x008fe40000000000 */
[----:B--2---:R-:W-:Y:S05]  /*6780*/  IMAD.U32 R0, RZ, RZ, UR37 ;  /* 0x00000025ff007e24 */ /* 0x004fea000f8e00ff */
[----:B------:R-:W-:Y:S04]  /*6790*/  PRMT R0, R0, 0x654, R2 ;  /* 0x0000065400007816 */ /* 0x000fe80000000002 */
[----:B-----5:R2:W-:Y:S02]  /*67a0*/  SYNCS.ARRIVE.TRANS64.RED.A1T0 RZ, [R0+URZ], RZ ;  /* 0x000000ff00ff79a7 */ /* 0x0205e400081004ff */
[----:B--2---:R-:W-:Y:S04]  /*67b0*/  SEL R0, RZ, 0x1, P0 ;  /* 0x00000001ff007807 */ /* 0x004fe80000000000 */
[----:B-1--4-:R-:W-:Y:S02]  /*67c0*/  LOP3.LUT R104, R104, R0, RZ, 0x3c, !PT ;  /* 0x0000000068687212 */ /* 0x012fe400078e3cff */
.L_x_101:
[----:B------:R-:W-:Y:S05]  /*67d0*/  BSYNC B1 ;  /* 0x0000000000017941 */ /* 0x000fea0003800000 */
.L_x_100:
[----:B------:R-:W-:Y:S05]  /*67e0*/  VIADD R0, R48, 0x40 ;  /* 0x0000004030007836 */ /* 0x000fea0000000000 */
[----:B------:R-:W-:Y:S04]  /*67f0*/  SHF.R.U32.HI R0, RZ, 0x15, R0 ;  /* 0x00000015ff007819 */ /* 0x000fe80000011600 */
[----:B------:R-:W-:Y:S11]  /*6800*/  LOP3.LUT P0, RZ, R0, 0x3, R101, 0x48, !PT ;  /* 0x0000000300ff7812 */ /* 0x000ff60007804865 */
[----:B------:R-:W-:Y:S02]  /*6810*/  @!UPT UIADD3 URZ, UPT, UPT, URZ, URZ, URZ ;  /* 0x000000fffffff290 */ /* 0x000fe4000fffe0ff */
[----:B------:R-:W-:Y:S05]  /*6820*/  @!P0 BRA `(.L_x_105) ;  /* 0x0000000000408947 */ /* 0x000fea0003800000 */
[----:B------:R-:W2:Y:S01]  /*6830*/  LDCU.64 UR8, c[0x4][0x78] ;  /* 0x01000f00ff0877ac */ /* 0x000ea20008000a00 */
[----:B------:R-:W-:Y:S01]  /*6840*/  MOV R3, 0x0 ;  /* 0x0000000000037802 */ /* 0x000fe20000000f00 */
[----:B------:R-:W-:Y:S02]  /*6850*/  HFMA2 R12, -RZ, RZ, 0, 5.9604644775390625e-08 ;  /* 0x00000001ff0c7431 */ /* 0x000fe400000001ff */
[----:B------:R-:W-:Y:S02]  /*6860*/  IMAD.MOV.U32 R8, RZ, RZ, 0x192 ;  /* 0x00000192ff087424 */ /* 0x000fe400078e00ff */
[----:B------:R-:W-:Y:S01]  /*6870*/  IMAD.MOV.U32 R13, RZ, RZ, RZ ;  /* 0x000000ffff0d7224 */ /* 0x000fe200078e00ff */
[----:B------:R-:W3:Y:S01]  /*6880*/  LDCU.64 UR6, c[0x4][0x80] ;  /* 0x01001000ff0677ac */ /* 0x000ee20008000a00 */
[----:B------:R-:W4:Y:S01]  /*6890*/  LDC.64 R2, c[0x4][R3] ;  /* 0x0100000003027b82 */ /* 0x000f220000000a00 */
[----:B------:R-:W5:Y:S01]  /*68a0*/  LDCU.64 UR4, c[0x4][0x18] ;  /* 0x01000300ff0477ac */ /* 0x000f620008000a00 */
[----:B--2---:R-:W-:Y:S01]  /*68b0*/  MOV R5, UR9 ;  /* 0x0000000900057c02 */ /* 0x004fe20008000f00 */
[----:B------:R-:W-:Y:S01]  /*68c0*/  IMAD.U32 R4, RZ, RZ, UR8 ;  /* 0x00000008ff047e24 */ /* 0x000fe2000f8e00ff */
[----:B---3--:R-:W-:Y:S01]  /*68d0*/  MOV R7, UR7 ;  /* 0x0000000700077c02 */ /* 0x008fe20008000f00 */
[----:B------:R-:W-:Y:S01]  /*68e0*/  IMAD.U32 R6, RZ, RZ, UR6 ;  /* 0x00000006ff067e24 */ /* 0x000fe2000f8e00ff */
[----:B-----5:R-:W-:Y:S01]  /*68f0*/  MOV R11, UR5 ;  /* 0x00000005000b7c02 */ /* 0x020fe20008000f00 */
[----:B------:R-:W-:Y:S02]  /*6900*/  IMAD.U32 R10, RZ, RZ, UR4 ;  /* 0x00000004ff0a7e24 */ /* 0x000fe4000f8e00ff */
[----:B------:R-:W-:Y:S07]  /*6910*/  LEPC R20, `(.L_x_105) ;  /* 0x000000001014794e */ /* 0x000fee0000000000 */
[----:B-1--4-:R-:W-:Y:S05]  /*6920*/  CALL.ABS.NOINC R2 ;  /* 0x0000000002007343 */ /* 0x012fea0003c00000 */
.L_x_105:
[-C--:B------:R-:W-:Y:S01]  /*6930*/  F2FP.F16.E4M3.UNPACK_B R0, R81.reuse ;  /* 0x00000051ff00723e */ /* 0x080fe200020006ff */
[----:B------:R-:W-:Y:S05]  /*6940*/  WARPSYNC.ALL ;  /* 0x0000000000007948 */ /* 0x000fea0003800000 */
[----:B------:R-:W-:Y:S01]  /*6950*/  R2UR UR4, R48 ;  /* 0x00000000300472ca */ /* 0x000fe200000e0000 */
[--C-:B------:R-:W-:Y:S01]  /*6960*/  HADD2.F32 R54, -RZ, R0.reuse.H0_H0 ;  /* 0x20000000ff367230 */ /* 0x100fe20000004100 */
[-C--:B------:R-:W-:Y:S01]  /*6970*/  F2FP.F16.E4M3.UNPACK_B R2, R80.reuse.H1 ;  /* 0x00000050ff02723e */ /* 0x080fe200030006ff */
[----:B------:R-:W-:Y:S01]  /*6980*/  HADD2.F32 R55, -RZ, R0.H1_H1 ;  /* 0x30000000ff377230 */ /* 0x000fe20000004100 */
[----:B------:R-:W-:Y:S01]  /*6990*/  F2FP.F16.E4M3.UNPACK_B R0, R81.H1 ;  /* 0x00000051ff00723e */ /* 0x000fe200030006ff */
[----:B------:R-:W-:Y:S01]  /*69a0*/  BSSY.RECONVERGENT B0, `(.L_x_106) ;  /* 0x0000095000007945 */ /* 0x000fe20003800200 */
[----:B------:R-:W-:Y:S01]  /*69b0*/  F2FP.F16.E4M3.UNPACK_B R3, R80 ;  /* 0x00000050ff03723e */ /* 0x000fe200020006ff */
[----:B------:R-:W-:Y:S01]  /*69c0*/  HADD2.F32 R52, -RZ, R2.H0_H0 ;  /* 0x20000002ff347230 */ /* 0x000fe20000004100 */
[----:B------:R-:W-:Y:S01]  /*69d0*/  ISETP.NE.AND P0, PT, R110, RZ, PT ;  /* 0x000000ff6e00720c */ /* 0x000fe20003f05270 */
[--C-:B------:R-:W-:Y:S01]  /*69e0*/  HADD2.F32 R56, -RZ, R0.reuse.H0_H0 ;  /* 0x20000000ff387230 */ /* 0x100fe20000004100 */
[----:B------:R-:W-:Y:S01]  /*69f0*/  ISETP.NE.AND P6, PT, R118, RZ, PT ;  /* 0x000000ff7600720c */ /* 0x000fe20003fc5270 */
[----:B------:R-:W-:Y:S01]  /*6a00*/  HADD2.F32 R57, -RZ, R0.H1_H1 ;  /* 0x30000000ff397230 */ /* 0x000fe20000004100 */
[-C--:B------:R-:W-:Y:S01]  /*6a10*/  F2FP.F16.E4M3.UNPACK_B R0, R83.reuse ;  /* 0x00000053ff00723e */ /* 0x080fe200020006ff */
[----:B-1----:R-:W-:Y:S01]  /*6a20*/  LDTM.16dp32bit_t0_t15.x32 R4, tmem[UR4+0x40] ;  /* 0x00004004000479ee */ /* 0x002fe20008a80000 */
[----:B------:R-:W1:Y:S01]  /*6a30*/  LDTM.16dp32bit_t16_t31.x32 R4, tmem[UR4+0x60] ;  /* 0x00006004000479ee */ /* 0x000e620008aa0000 */
[----:B------:R-:W-:Y:S01]  /*6a40*/  HADD2.F32 R53, -RZ, R2.H1_H1 ;  /* 0x30000002ff357230 */ /* 0x000fe20000004100 */
[----:B------:R-:W-:Y:S01]  /*6a50*/  F2FP.F16.E4M3.UNPACK_B R2, R82.H1 ;  /* 0x00000052ff02723e */ /* 0x000fe200030006ff */
[--C-:B------:R-:W-:Y:S02]  /*6a60*/  HADD2.F32 R50, -RZ, R3.reuse.H0_H0 ;  /* 0x20000003ff327230 */ /* 0x100fe40000004100 */
[--C-:B------:R-:W-:Y:S02]  /*6a70*/  HADD2.F32 R62, -RZ, R0.reuse.H0_H0 ;  /* 0x20000000ff3e7230 */ /* 0x100fe40000004100 */
[----:B------:R-:W-:Y:S01]  /*6a80*/  HADD2.F32 R63, -RZ, R0.H1_H1 ;  /* 0x30000000ff3f7230 */ /* 0x000fe20000004100 */
[----:B------:R-:W-:Y:S01]  /*6a90*/  F2FP.F16.E4M3.UNPACK_B R0, R84.H1 ;  /* 0x00000054ff00723e */ /* 0x000fe200030006ff */
[--C-:B------:R-:W-:Y:S02]  /*6aa0*/  HADD2.F32 R60, -RZ, R2.reuse.H0_H0 ;  /* 0x20000002ff3c7230 */ /* 0x100fe40000004100 */
[----:B------:R-:W-:Y:S01]  /*6ab0*/  HADD2.F32 R61, -RZ, R2.H1_H1 ;  /* 0x30000002ff3d7230 */ /* 0x000fe20000004100 */
[----:B------:R-:W-:Y:S01]  /*6ac0*/  F2FP.F16.E4M3.UNPACK_B R2, R83.H1 ;  /* 0x00000053ff02723e */ /* 0x000fe200030006ff */
[----:B------:R-:W-:Y:S01]  /*6ad0*/  HADD2.F32 R51, -RZ, R3.H1_H1 ;  /* 0x30000003ff337230 */ /* 0x000fe20000004100 */
[----:B------:R-:W-:Y:S01]  /*6ae0*/  F2FP.F16.E4M3.UNPACK_B R3, R82 ;  /* 0x00000052ff03723e */ /* 0x000fe200020006ff */
[--C-:B------:R-:W-:Y:S02]  /*6af0*/  HADD2.F32 R68, -RZ, R0.reuse.H0_H0 ;  /* 0x20000000ff447230 */ /* 0x100fe40000004100 */
[----:B------:R-:W-:Y:S01]  /*6b00*/  HADD2.F32 R69, -RZ, R0.H1_H1 ;  /* 0x30000000ff457230 */ /* 0x000fe20000004100 */
[-C--:B------:R-:W-:Y:S01]  /*6b10*/  F2FP.F16.E4M3.UNPACK_B R0, R85.reuse.H1 ;  /* 0x00000055ff00723e */ /* 0x080fe200030006ff */
[--C-:B------:R-:W-:Y:S02]  /*6b20*/  HADD2.F32 R64, -RZ, R2.reuse.H0_H0 ;  /* 0x20000002ff407230 */ /* 0x100fe40000004100 */
[----:B------:R-:W-:Y:S01]  /*6b30*/  HADD2.F32 R65, -RZ, R2.H1_H1 ;  /* 0x30000002ff417230 */ /* 0x000fe20000004100 */
[----:B------:R-:W-:Y:S01]  /*6b40*/  F2FP.F16.E4M3.UNPACK_B R2, R85 ;  /* 0x00000055ff02723e */ /* 0x000fe200020006ff */
[--C-:B------:R-:W-:Y:S02]  /*6b50*/  HADD2.F32 R58, -RZ, R3.reuse.H0_H0 ;  /* 0x20000003ff3a7230 */ /* 0x100fe40000004100 */
[C---:B-1----:R-:W-:Y:S01]  /*6b60*/  FMUL R7, R47.reuse, R7 ;  /* 0x000000072f077220 */ /* 0x042fe20000400000 */
[----:B------:R-:W-:Y:S01]  /*6b70*/  HADD2.F32 R59, -RZ, R3.H1_H1 ;  /* 0x30000003ff3b7230 */ /* 0x000fe20000004100 */
[----:B------:R-:W-:Y:S01]  /*6b80*/  F2FP.F16.E4M3.UNPACK_B R3, R84 ;  /* 0x00000054ff03723e */ /* 0x000fe200020006ff */
[--C-:B------:R-:W-:Y:S02]  /*6b90*/  HADD2.F32 R72, -RZ, R0.reuse.H0_H0 ;  /* 0x20000000ff487230 */ /* 0x100fe40000004100 */
[C---:B------:R-:W-:Y:S01]  /*6ba0*/  FMUL R11, R47.reuse, R11 ;  /* 0x0000000b2f0b7220 */ /* 0x040fe20000400000 */
[----:B------:R-:W-:Y:S01]  /*6bb0*/  HADD2.F32 R73, -RZ, R0.H1_H1 ;  /* 0x30000000ff497230 */ /* 0x000fe20000004100 */
[----:B------:R-:W-:Y:S01]  /*6bc0*/  F2FP.F16.E4M3.UNPACK_B R0, R87 ;  /* 0x00000057ff00723e */ /* 0x000fe200020006ff */
[--C-:B------:R-:W-:Y:S02]  /*6bd0*/  HADD2.F32 R70, -RZ, R2.reuse.H0_H0 ;  /* 0x20000002ff467230 */ /* 0x100fe40000004100 */
[C---:B------:R-:W-:Y:S01]  /*6be0*/  FMUL R15, R47.reuse, R15 ;  /* 0x0000000f2f0f7220 */ /* 0x040fe20000400000 */
[----:B------:R-:W-:Y:S01]  /*6bf0*/  HADD2.F32 R71, -RZ, R2.H1_H1 ;  /* 0x30000002ff477230 */ /* 0x000fe20000004100 */
[-C--:B------:R-:W-:Y:S01]  /*6c00*/  F2FP.F16.E4M3.UNPACK_B R2, R86.reuse.H1 ;  /* 0x00000056ff02723e */ /* 0x080fe200030006ff */
[--C-:B------:R-:W-:Y:S02]  /*6c10*/  HADD2.F32 R66, -RZ, R3.reuse.H0_H0 ;  /* 0x20000003ff427230 */ /* 0x100fe40000004100 */
[----:B------:R-:W-:Y:S01]  /*6c20*/  HADD2.F32 R67, -RZ, R3.H1_H1 ;  /* 0x30000003ff437230 */ /* 0x000fe20000004100 */
[----:B------:R-:W-:Y:S01]  /*6c30*/  F2FP.F16.E4M3.UNPACK_B R3, R86 ;  /* 0x00000056ff03723e */ /* 0x000fe200020006ff */
[--C-:B------:R-:W-:Y:S02]  /*6c40*/  HADD2.F32 R78, -RZ, R0.reuse.H0_H0 ;  /* 0x20000000ff4e7230 */ /* 0x100fe40000004100 */
[----:B------:R-:W-:Y:S02]  /*6c50*/  HADD2.F32 R79, -RZ, R0.H1_H1 ;  /* 0x30000000ff4f7230 */ /* 0x000fe40000004100 */
[C---:B------:R-:W-:Y:S01]  /*6c60*/  FMUL R0, R47.reuse, R4 ;  /* 0x000000042f007220 */ /* 0x040fe20000400000 */
[--C-:B------:R-:W-:Y:S02]  /*6c70*/  HADD2.F32 R76, -RZ, R2.reuse.H0_H0 ;  /* 0x20000002ff4c7230 */ /* 0x100fe40000004100 */
[----:B------:R-:W-:Y:S01]  /*6c80*/  FMUL R4, R47, R8 ;  /* 0x000000082f047220 */ /* 0x000fe20000400000 */
[----:B------:R-:W-:Y:S02]  /*6c90*/  HADD2.F32 R77, -RZ, R2.H1_H1 ;  /* 0x30000002ff4d7230 */ /* 0x000fe40000004100 */
[----:B------:R-:W-:Y:S01]  /*6ca0*/  FFMA R0, R49, R50, R0 ;  /* 0x0000003231007223 */ /* 0x000fe20000000000 */
[--C-:B------:R-:W-:Y:S02]  /*6cb0*/  HADD2.F32 R74, -RZ, R3.reuse.H0_H0 ;  /* 0x20000003ff4a7230 */ /* 0x100fe40000004100 */
[C---:B------:R-:W-:Y:S01]  /*6cc0*/  FMUL R2, R47.reuse, R5 ;  /* 0x000000052f027220 */ /* 0x040fe20000400000 */
[----:B------:R-:W-:Y:S02]  /*6cd0*/  HADD2.F32 R75, -RZ, R3.H1_H1 ;  /* 0x30000003ff4b7230 */ /* 0x000fe40000004100 */
[C---:B------:R-:W-:Y:S01]  /*6ce0*/  FMUL R5, R47.reuse, R9 ;  /* 0x000000092f057220 */ /* 0x040fe20000400000 */
[----:B------:R-:W-:Y:S01]  /*6cf0*/  FMUL R8, R47, R12 ;  /* 0x0000000c2f087220 */ /* 0x000fe20000400000 */
[----:B------:R-:W-:Y:S01]  /*6d00*/  FFMA R2, R49, R51, R2 ;  /* 0x0000003331027223 */ /* 0x000fe20000000002 */
[C---:B------:R-:W-:Y:S01]  /*6d10*/  FMUL R9, R47.reuse, R13 ;  /* 0x0000000d2f097220 */ /* 0x040fe20000400000 */
[C---:B------:R-:W-:Y:S01]  /*6d20*/  FMUL R12, R47.reuse, R21 ;  /* 0x000000152f0c7220 */ /* 0x040fe20000400000 */
[C---:B------:R-:W-:Y:S01]  /*6d30*/  FMUL R21, R47.reuse, R30 ;  /* 0x0000001e2f157220 */ /* 0x040fe20000400000 */
[C---:B------:R-:W-:Y:S01]  /*6d40*/  FMUL R13, R47.reuse, R22 ;  /* 0x000000162f0d7220 */ /* 0x040fe20000400000 */
[C---:B------:R-:W-:Y:S01]  /*6d50*/  FMUL R22, R47.reuse, R31 ;  /* 0x0000001f2f167220 */ /* 0x040fe20000400000 */
        /* <DEDUP_REMOVED lines=8> */
[C---:B------:R-:W-:Y:S01]  /*6de0*/  FFMA R6, R49.reuse, R56, R6 ;  /* 0x0000003831067223 */ /* 0x040fe20000000006 */
[C---:B------:R-:W-:Y:S01]  /*6df0*/  FFMA R11, R49.reuse, R57, R11 ;  /* 0x00000039310b7223 */ /* 0x040fe2000000000b */
[C---:B------:R-:W-:Y:S01]  /*6e00*/  FFMA R8, R49.reuse, R58, R8 ;  /* 0x0000003a31087223 */ /* 0x040fe20000000008 */
[----:B------:R-:W-:Y:S01]  /*6e10*/  FFMA R9, R49, R59, R9 ;  /* 0x0000003b31097223 */ /* 0x000fe20000000009 */
[----:B------:R-:W-:Y:S01]  /*6e20*/  F2FP.SATFINITE.E4M3.F32.PACK_AB_MERGE_C R52, R7, R3, RZ ;  /* 0x000000030734723e */ /* 0x000fe200048070ff */
[----:B------:R-:W-:Y:S01]  /*6e30*/  FFMA R10, R49, R60, R10 ;  /* 0x0000003c310a7223 */ /* 0x000fe2000000000a */
[----:B------:R-:W-:Y:S01]  /*6e40*/  F2FP.SATFINITE.E4M3.F32.PACK_AB_MERGE_C R53, R11, R6, RZ ;  /* 0x000000060b35723e */ /* 0x000fe200048070ff */
[----:B------:R-:W-:Y:S01]  /*6e50*/  FFMA R15, R49, R61, R15 ;  /* 0x0000003d310f7223 */ /* 0x000fe2000000000f */
[C---:B------:R-:W-:Y:S01]  /*6e60*/  FMUL R3, R47.reuse, R16 ;  /* 0x000000102f037220 */ /* 0x040fe20000400000 */
[C---:B------:R-:W-:Y:S01]  /*6e70*/  FMUL R6, R47.reuse, R17 ;  /* 0x000000112f067220 */ /* 0x040fe20000400000 */
[----:B------:R-:W-:Y:S01]  /*6e80*/  F2FP.F16.E4M3.UNPACK_B R51, R87.H1 ;  /* 0x00000057ff33723e */ /* 0x000fe200030006ff */
[----:B------:R-:W-:Y:S01]  /*6e90*/  FMUL R11, R47, R20 ;  /* 0x000000142f0b7220 */ /* 0x000fe20000400000 */
[----:B------:R-:W-:Y:S01]  /*6ea0*/  F2FP.SATFINITE.E4M3.F32.PACK_AB_MERGE_C R54, R15, R10, RZ ;  /* 0x0000000a0f36723e */ /* 0x000fe200048070ff */
[C---:B------:R-:W-:Y:S01]  /*6eb0*/  FFMA R3, R49.reuse, R62, R3 ;  /* 0x0000003e31037223 */ /* 0x040fe20000000003 */
[----:B------:R-:W-:Y:S01]  /*6ec0*/  FFMA R6, R49, R63, R6 ;  /* 0x0000003f31067223 */ /* 0x000fe20000000006 */
[----:B------:R-:W-:Y:S01]  /*6ed0*/  FMUL R20, R47, R29 ;  /* 0x0000001d2f147220 */ /* 0x000fe20000400000 */
[----:B------:R-:W-:Y:S01]  /*6ee0*/  F2FP.SATFINITE.E4M3.F32.PACK_AB_MERGE_C R29, R5, R4, R53 ;  /* 0x00000004051d723e */ /* 0x000fe20004807035 */
[----:B------:R-:W-:Y:S01]  /*6ef0*/  FMUL R10, R47, R19 ;  /* 0x000000132f0a7220 */ /* 0x000fe20000400000 */
[----:B------:R-:W-:Y:S01]  /*6f00*/  F2FP.SATFINITE.E4M3.F32.PACK_AB_MERGE_C R30, R9, R8, R54 ;  /* 0x00000008091e723e */ /* 0x000fe20004807036 */
        /* <DEDUP_REMOVED lines=10> */
[----:B------:R-:W-:Y:S01]  /*6fb0*/  FFMA R14, R49, R69, R14 ;  /* 0x00000045310e7223 */ /* 0x000fe2000000000e */
[----:B------:R-:W-:Y:S01]  /*6fc0*/  FMUL R18, R47, R27 ;  /* 0x0000001b2f127220 */ /* 0x000fe20000400000 */
[C---:B------:R-:W-:Y:S01]  /*6fd0*/  FFMA R15, R49.reuse, R70, R15 ;  /* 0x00000046310f7223 */ /* 0x040fe2000000000f */
[C---:B------:R-:W-:Y:S01]  /*6fe0*/  FFMA R16, R49.reuse, R71, R16 ;  /* 0x0000004731107223 */ /* 0x040fe20000000010 */
[C---:B------:R-:W-:Y:S01]  /*6ff0*/  FFMA R17, R49.reuse, R72, R17 ;  /* 0x0000004831117223 */ /* 0x040fe20000000011 */
[C---:B------:R-:W-:Y:S01]  /*7000*/  FFMA R18, R49.reuse, R73, R18 ;  /* 0x0000004931127223 */ /* 0x040fe20000000012 */
[----:B------:R-:W-:Y:S01]  /*7010*/  FFMA R19, R49, R74, R19 ;  /* 0x0000004a31137223 */ /* 0x000fe20000000013 */
[----:B------:R-:W-:Y:S01]  /*7020*/  FMUL R23, R47, R32 ;  /* 0x000000202f177220 */ /* 0x000fe20000400000 */
[----:B------:R-:W-:Y:S01]  /*7030*/  FFMA R20, R49, R75, R20 ;  /* 0x0000004b31147223 */ /* 0x000fe20000000014 */
[----:B------:R-:W-:Y:S01]  /*7040*/  FMUL R24, R47, R33 ;  /* 0x000000212f187220 */ /* 0x000fe20000400000 */
[--C-:B------:R-:W-:Y:S02]  /*7050*/  HADD2.F32 R50, -RZ, R51.reuse.H0_H0 ;  /* 0x20000033ff327230 */ /* 0x100fe40000004100 */
[----:B------:R-:W-:Y:S01]  /*7060*/  FFMA R21, R49, R76, R21 ;  /* 0x0000004c31157223 */ /* 0x000fe20000000015 */
[----:B------:R-:W-:Y:S02]  /*7070*/  HADD2.F32 R51, -RZ, R51.H1_H1 ;  /* 0x30000033ff337230 */ /* 0x000fe40000004100 */
[----:B------:R-:W-:Y:S01]  /*7080*/  FMUL R25, R47, R34 ;  /* 0x000000222f197220 */ /* 0x000fe20000400000 */
[----:B------:R-:W-:Y:S01]  /*7090*/  FFMA R22, R49, R77, R22 ;  /* 0x0000004d31167223 */ /* 0x000fe20000000016 */
[----:B------:R-:W-:Y:S01]  /*70a0*/  FMUL R26, R47, R35 ;  /* 0x000000232f1a7220 */ /* 0x000fe20000400000 */
[----:B------:R-:W-:Y:S01]  /*70b0*/  F2FP.SATFINITE.E4M3.F32.PACK_AB_MERGE_C R7, R10, R7, RZ ;  /* 0x000000070a07723e */ /* 0x000fe200048070ff */
[C---:B------:R-:W-:Y:S01]  /*70c0*/  FFMA R23, R49.reuse, R78, R23 ;  /* 0x0000004e31177223 */ /* 0x040fe20000000017 */
[C---:B------:R-:W-:Y:S01]  /*70d0*/  FFMA R24, R49.reuse, R79, R24 ;  /* 0x0000004f31187223 */ /* 0x040fe20000000018 */
[C---:B------:R-:W-:Y:S01]  /*70e0*/  FFMA R25, R49.reuse, R50, R25 ;  /* 0x0000003231197223 */ /* 0x040fe20000000019 */
[----:B------:R-:W-:Y:S01]  /*70f0*/  FFMA R26, R49, R51, R26 ;  /* 0x00000033311a7223 */ /* 0x000fe2000000001a */
[----:B------:R-:W-:Y:S02]  /*7100*/  F2FP.SATFINITE.E4M3.F32.PACK_AB_MERGE_C R28, R2, R0, R52 ;  /* 0x00000000021c723e */ /* 0x000fe40004807034 */
[----:B------:R-:W-:Y:S02]  /*7110*/  F2FP.SATFINITE.E4M3.F32.PACK_AB_MERGE_C R31, R6, R3, R7 ;  /* 0x00000003061f723e */ /* 0x000fe40004807007 */
[----:B------:R-:W-:Y:S02]  /*7120*/  F2FP.SATFINITE.E4M3.F32.PACK_AB_MERGE_C R13, R14, R13, RZ ;  /* 0x0000000d0e0d723e */ /* 0x000fe400048070ff */
[----:B------:R-:W-:Y:S01]  /*7130*/  F2FP.SATFINITE.E4M3.F32.PACK_AB_MERGE_C R17, R18, R17, RZ ;  /* 0x000000111211723e */ /* 0x000fe200048070ff */
[----:B------:R1:W-:Y:S01]  /*7140*/  STS.128 [R100+UR49+0x5200], R28 ;  /* 0x0052001c64007988 */ /* 0x0003e20008000c31 */
[----:B------:R-:W-:Y:S02]  /*7150*/  F2FP.SATFINITE.E4M3.F32.PACK_AB_MERGE_C R14, R22, R21, RZ ;  /* 0x00000015160e723e */ /* 0x000fe400048070ff */
[----:B------:R-:W-:Y:S02]  /*7160*/  F2FP.SATFINITE.E4M3.F32.PACK_AB_MERGE_C R25, R26, R25, RZ ;  /* 0x000000191a19723e */ /* 0x000fe400048070ff */
[----:B------:R-:W-:Y:S02]  /*7170*/  F2FP.SATFINITE.E4M3.F32.PACK_AB_MERGE_C R12, R12, R11, R13 ;  /* 0x0000000b0c0c723e */ /* 0x000fe4000480700d */
[----:B------:R-:W-:Y:S02]  /*7180*/  F2FP.SATFINITE.E4M3.F32.PACK_AB_MERGE_C R13, R16, R15, R17 ;  /* 0x0000000f100d723e */ /* 0x000fe40004807011 */
        /* <DEDUP_REMOVED lines=13> */
[----:B------:R-:W-:Y:S02]  /*7260*/  UIADD3 UR8, UP0, UPT, UR52, 0x680, URZ ;  /* 0x0000068034087890 */ /* 0x000fe4000ff1e0ff */
[----:B------:R-:W-:Y:S02]  /*7270*/  UIADD3 UR5, UPT, UPT, UR41, 0x40, URZ ;  /* 0x0000004029057890 */ /* 0x000fe4000fffe0ff */
[----:B------:R-:W-:Y:S02]  /*7280*/  UIADD3 UR4, UPT, UPT, UR49, 0x5200, URZ ;  /* 0x0000520031047890 */ /* 0x000fe4000fffe0ff */
[----:B------:R-:W-:Y:S01]  /*7290*/  UIADD3.X UR9, UPT, UPT, URZ, UR53, URZ, UP0, !UPT ;  /* 0x00000035ff097290 */ /* 0x000fe200087fe4ff */
[----:B------:R-:W-:Y:S01]  /*72a0*/  UMOV UR6, UR42 ;  /* 0x0000002a00067c82 */ /* 0x000fe20008000000 */
[----:B------:R-:W-:Y:S07]  /*72b0*/  UMOV UR7, UR36 ;  /* 0x0000002400077c82 */ /* 0x000fee0008000000 */
[----:B------:R2:W-:Y:S01]  /*72c0*/  UTMASTG.3D [UR4], [UR8] ;  /* 0x00000004080073b5 */ /* 0x0005e20008010000 */
[----:B------:R0:W-:Y:S01]  /*72d0*/  UTMACMDFLUSH ;  /* 0x00000000000079b7 */ /* 0x0001e20000000000 */
[----:B--2---:R-:W-:Y:S04]  /*72e0*/  DEPBAR.LE SB0, 0x1 ;  /* 0x000080400000791a */ /* 0x004fe80000000000 */
.L_x_107:
[----:B------:R-:W-:Y:S05]  /*72f0*/  BSYNC.RECONVERGENT B0 ;  /* 0x0000000000007941 */ /* 0x000fea0003800200 */
.L_x_106:
        /* <DEDUP_REMOVED lines=15> */
.L_x_111:
[----:B------:R-:W-:Y:S05]  /*73f0*/  BSYNC B0 ;  /* 0x0000000000007941 */ /* 0x000fea0003800000 */
.L_x_110:
[----:B------:R-:W-:Y:S01]  /*7400*/  ISETP.NE.AND P0, PT, R116, RZ, PT ;  /* 0x000000ff7400720c */ /* 0x000fe20003f05270 */
[----:B------:R-:W-:Y:S11]  /*7410*/  VIADD R105, R105, 0x1 ;  /* 0x0000000169697836 */ /* 0x000ff60000000000 */
[----:B------:R-:W-:Y:S01]  /*7420*/  @!UPT UIADD3 URZ, UPT, UPT, URZ, URZ, URZ ;  /* 0x000000fffffff290 */ /* 0x000fe2000fffe0ff */
[----:B------:R3:W4:Y:S04]  /*7430*/  @P0 LDS.128 R84, [R2+0x210] ;  /* 0x0002100002540984 */ /* 0x0007280000000c00 */
[----:B------:R1:W1:Y:S01]  /*7440*/  @P0 LDS.128 R80, [R3+UR49+0x200] ;  /* 0x0002003103500984 */ /* 0x0002620008000c00 */
        /* <DEDUP_REMOVED lines=14> */
.L_x_109:
[----:B------:R-:W-:Y:S05]  /*7530*/  BSYNC B1 ;  /* 0x0000000000017941 */ /* 0x000fea0003800000 */
.L_x_108:
[----:B------:R-:W-:Y:S05]  /*7540*/  VIADD R0, R48, 0x80 ;  /* 0x0000008030007836 */ /* 0x000fea0000000000 */
[----:B------:R-:W-:Y:S04]  /*7550*/  SHF.R.U32.HI R0, RZ, 0x15, R0 ;  /* 0x00000015ff007819 */ /* 0x000fe80000011600 */
[----:B------:R-:W-:Y:S11]  /*7560*/  LOP3.LUT P0, RZ, R0, 0x3, R101, 0x48, !PT ;  /* 0x0000000300ff7812 */ /* 0x000ff60007804865 */
[----:B------:R-:W-:Y:S02]  /*7570*/  @!UPT UIADD3 URZ, UPT, UPT, URZ, URZ, URZ ;  /* 0x000000fffffff290 */ /* 0x000fe4000fffe0ff */
[----:B------:R-:W-:Y:S05]  /*7580*/  @!P0 BRA `(.L_x_113) ;  /* 0x0000000000408947 */ /* 0x000fea0003800000 */
[----:B------:R-:W2:Y:S01]  /*7590*/  LDCU.64 UR8, c[0x4][0x78] ;  /* 0x01000f00ff0877ac */ /* 0x000ea20008000a00 */
[----:B------:R-:W-:Y:S01]  /*75a0*/  MOV R3, 0x0 ;  /* 0x0000000000037802 */ /* 0x000fe20000000f00 */
[----:B-1----:R-:W-:Y:S02]  /*75b0*/  HFMA2 R12, -RZ, RZ, 0, 5.9604644775390625e-08 ;  /* 0x00000001ff0c7431 */ /* 0x002fe400000001ff */
[----:B------:R-:W-:Y:S02]  /*75c0*/  IMAD.MOV.U32 R8, RZ, RZ, 0x192 ;  /* 0x00000192ff087424 */ /* 0x000fe400078e00ff */
[----:B------:R-:W-:Y:S01]  /*75d0*/  IMAD.MOV.U32 R13, RZ, RZ, RZ ;  /* 0x000000ffff0d7224 */ /* 0x000fe200078e00ff */
[----:B------:R-:W1:Y:S01]  /*75e0*/  LDCU.64 UR6, c[0x4][0x80] ;  /* 0x01001000ff0677ac */ /* 0x000e620008000a00 */
[----:B------:R-:W3:Y:S01]  /*75f0*/  LDC.64 R2, c[0x4][R3] ;  /* 0x0100000003027b82 */ /* 0x000ee20000000a00 */
[----:B------:R-:W4:Y:S01]  /*7600*/  LDCU.64 UR4, c[0x4][0x18] ;  /* 0x01000300ff0477ac */ /* 0x000f220008000a00 */
[----:B--2---:R-:W-:Y:S01]  /*7610*/  MOV R5, UR9 ;  /* 0x0000000900057c02 */ /* 0x004fe20008000f00 */
[----:B------:R-:W-:Y:S01]  /*7620*/  IMAD.U32 R4, RZ, RZ, UR8 ;  /* 0x00000008ff047e24 */ /* 0x000fe2000f8e00ff */
[----:B-1----:R-:W-:Y:S01]  /*7630*/  MOV R7, UR7 ;  /* 0x0000000700077c02 */ /* 0x002fe20008000f00 */
[----:B------:R-:W-:Y:S01]  /*7640*/  IMAD.U32 R6, RZ, RZ, UR6 ;  /* 0x00000006ff067e24 */ /* 0x000fe2000f8e00ff */
[----:B----4-:R-:W-:Y:S01]  /*7650*/  MOV R11, UR5 ;  /* 0x00000005000b7c02 */ /* 0x010fe20008000f00 */
[----:B------:R-:W-:Y:S02]  /*7660*/  IMAD.U32 R10, RZ, RZ, UR4 ;  /* 0x00000004ff0a7e24 */ /* 0x000fe4000f8e00ff */
[----:B------:R-:W-:Y:S07]  /*7670*/  LEPC R20, `(.L_x_113) ;  /* 0x000000001014794e */ /* 0x000fee0000000000 */
[----:B---3--:R-:W-:Y:S05]  /*7680*/  CALL.ABS.NOINC R2 ;  /* 0x0000000002007343 */ /* 0x008fea0003c00000 */
.L_x_113:
        /* <DEDUP_REMOVED lines=148> */
[----:B------:R-:W-:Y:S02]  /*7fd0*/  UIADD3 UR8, UP0, UPT, UR52, 0x680, URZ ;  /* 0x0000068034087890 */ /* 0x000fe4000ff1e0ff */
[----:B------:R-:W-:Y:S02]  /*7fe0*/  UIADD3 UR5, UPT, UPT, UR41, 0x80, URZ ;  /* 0x0000008029057890 */ /* 0x000fe4000fffe0ff */
[----:B------:R-:W-:Y:S01]  /*7ff0*/  MOV R109, UR10 ;  /* 0x0000000a006d7c02 */ /* 0x000fe20008000f00 */
[----:B------:R-:W-:Y:S01]  /*8000*/  UIADD3.X UR9, UPT, UPT, URZ, UR53, URZ, UP0, !UPT ;  /* 0x00000035ff097290 */ /* 0x000fe200087fe4ff */
[----:B------:R-:W-:Y:S02]  /*8010*/  UMOV UR6, UR42 ;  /* 0x0000002a00067c82 */ /* 0x000fe40008000000 */
[----:B------:R-:W-:Y:S01]  /*8020*/  R2UR UR4, R109 ;  /* 0x000000006d0472ca */ /* 0x000fe200000e0000 */
[----:B------:R-:W-:Y:S11]  /*8030*/  UMOV UR7, UR36 ;  /* 0x0000002400077c82 */ /* 0x000ff60008000000 */
[----:B------:R-:W-:Y:S01]  /*8040*/  @!UPT UIADD3 URZ, UPT, UPT, URZ, URZ, URZ ;  /* 0x000000fffffff290 */ /* 0x000fe2000fffe0ff */
[----:B------:R2:W-:Y:S01]  /*8050*/  UTMASTG.3D [UR4], [UR8] ;  /* 0x00000004080073b5 */ /* 0x0005e20008010000 */
[----:B------:R0:W-:Y:S01]  /*8060*/  UTMACMDFLUSH ;  /* 0x00000000000079b7 */ /* 0x0001e20000000000 */
[----:B--2---:R-:W-:Y:S04]  /*8070*/  DEPBAR.LE SB0, 0x1 ;  /* 0x000080400000791a */ /* 0x004fe80000000000 */
.L_x_115:
[----:B------:R-:W-:Y:S05]  /*8080*/  BSYNC.RECONVERGENT B0 ;  /* 0x0000000000007941 */ /* 0x000fea0003800200 */
.L_x_114:
        /* <DEDUP_REMOVED lines=15> */
.L_x_119:
[----:B------:R-:W-:Y:S05]  /*8180*/  BSYNC B0 ;  /* 0x0000000000007941 */ /* 0x000fea0003800000 */
.L_x_118:
        /* <DEDUP_REMOVED lines=19> */
.L_x_117:
[----:B------:R-:W-:Y:S05]  /*82c0*/  BSYNC B1 ;  /* 0x0000000000017941 */ /* 0x000fea0003800000 */
.L_x_116:
        /* <DEDUP_REMOVED lines=21> */
.L_x_121:
[----:B------:R-:W-:Y:S01]  /*8420*/  ISETP.NE.AND P0, PT, R110, RZ, PT ;  /* 0x000000ff6e00720c */ /* 0x000fe20003f05270 */
[----:B------:R-:W-:Y:S05]  /*8430*/  WARPSYNC.ALL ;  /* 0x0000000000007948 */ /* 0x000fea0003800000 */
[----:B------:R-:W-:Y:S01]  /*8440*/  R2UR UR4, R48 ;  /* 0x00000000300472ca */ /* 0x000fe200000e0000 */
[----:B------:R-:W-:Y:S01]  /*8450*/  BSSY.RECONVERGENT B0, `(.L_x_122) ;  /* 0x000009c000007945 */ /* 0x000fe20003800200 */
[-C--:B------:R-:W-:Y:S02]  /*8460*/  F2FP.F16.E4M3.UNPACK_B R2, R80.reuse ;  /* 0x00000050ff02723e */ /* 0x080fe400020006ff */
[----:B------:R-:W-:Y:S02]  /*8470*/  F2FP.F16.E4M3.UNPACK_B R80, R80.H1 ;  /* 0x00000050ff50723e */ /* 0x000fe400030006ff */
[-C--:B------:R-:W-:Y:S01]  /*8480*/  F2FP.F16.E4M3.UNPACK_B R51, R81.reuse ;  /* 0x00000051ff33723e */ /* 0x080fe200020006ff */
[--C-:B------:R-:W-:Y:S01]  /*8490*/  HADD2.F32 R0, -RZ, R2.reuse.H0_H0 ;  /* 0x20000002ff007230 */ /* 0x100fe20000004100 */
[----:B------:R-:W-:Y:S01]  /*84a0*/  F2FP.F16.E4M3.UNPACK_B R81, R81.H1 ;  /* 0x00000051ff51723e */ /* 0x000fe200030006ff */
[----:B------:R-:W-:Y:S01]  /*84b0*/  HADD2.F32 R2, -RZ, R2.H1_H1 ;  /* 0x30000002ff027230 */ /* 0x000fe20000004100 */
[-C--:B------:R-:W-:Y:S01]  /*84c0*/  F2FP.F16.E4M3.UNPACK_B R55, R82.reuse ;  /* 0x00000052ff37723e */ /* 0x080fe200020006ff */
[--C-:B------:R-:W-:Y:S01]  /*84d0*/  HADD2.F32 R3, -RZ, R80.reuse.H0_H0 ;  /* 0x20000050ff037230 */ /* 0x100fe20000004100 */
[----:B------:R-:W-:Y:S01]  /*84e0*/  F2FP.F16.E4M3.UNPACK_B R82, R82.H1 ;  /* 0x00000052ff52723e */ /* 0x000fe200030006ff */
[----:B-1----:R-:W-:Y:S01]  /*84f0*/  LDTM.16dp32bit_t0_t15.x32 R4, tmem[UR4+0xc0] ;  /* 0x0000c004000479ee */ /* 0x002fe20008a80000 */
[----:B------:R-:W1:Y:S01]  /*8500*/  LDTM.16dp32bit_t16_t31.x32 R4, tmem[UR4+0xe0] ;  /* 0x0000e004000479ee */ /* 0x000e620008aa0000 */
[----:B------:R-:W-:Y:S01]  /*8510*/  NOP ;  /* 0x0000000000007918 */ /* 0x000fe20000000000 */
[--C-:B------:R-:W-:Y:S01]  /*8520*/  HADD2.F32 R50, -RZ, R51.reuse.H0_H0 ;  /* 0x20000033ff327230 */ /* 0x100fe20000004100 */
[----:B------:R-:W-:Y:S01]  /*8530*/  R2UR UR5, R113 ;  /* 0x00000000710572ca */ /* 0x000fe200000e0000 */
[----:B------:R-:W-:Y:S01]  /*8540*/  HADD2.F32 R51, -RZ, R51.H1_H1 ;  /* 0x30000033ff337230 */ /* 0x000fe20000004100 */
[----:B------:R-:W-:Y:S01]  /*8550*/  F2FP.F16.E4M3.UNPACK_B R59, R83 ;  /* 0x00000053ff3b723e */ /* 0x000fe200020006ff */
[--C-:B------:R-:W-:Y:S01]  /*8560*/  HADD2.F32 R54, -RZ, R55.reuse.H0_H0 ;  /* 0x20000037ff367230 */ /* 0x100fe20000004100 */
[----:B------:R-:W-:Y:S01]  /*8570*/  F2FP.F16.E4M3.UNPACK_B R63, R84 ;  /* 0x00000054ff3f723e */ /* 0x000fe200020006ff */
[----:B------:R-:W-:Y:S01]  /*8580*/  HADD2.F32 R55, -RZ, R55.H1_H1 ;  /* 0x30000037ff377230 */ /* 0x000fe20000004100 */
[----:B------:R-:W-:Y:S01]  /*8590*/  F2FP.F16.E4M3.UNPACK_B R67, R85 ;  /* 0x00000055ff43723e */ /* 0x000fe200020006ff */
[--C-:B------:R-:W-:Y:S01]  /*85a0*/  HADD2.F32 R58, -RZ, R59.reuse.H0_H0 ;  /* 0x2000003bff3a7230 */ /* 0x100fe20000004100 */
[----:B------:R-:W-:Y:S01]  /*85b0*/  F2FP.F16.E4M3.UNPACK_B R71, R86 ;  /* 0x00000056ff47723e */ /* 0x000fe200020006ff */
[----:B------:R-:W-:Y:S01]  /*85c0*/  HADD2.F32 R59, -RZ, R59.H1_H1 ;  /* 0x3000003bff3b7230 */ /* 0x000fe20000004100 */
[----:B------:R-:W-:Y:S01]  /*85d0*/  F2FP.F16.E4M3.UNPACK_B R74, R87 ;  /* 0x00000057ff4a723e */ /* 0x000fe200020006ff */
[--C-:B------:R-:W-:Y:S01]  /*85e0*/  HADD2.F32 R62, -RZ, R63.reuse.H0_H0 ;  /* 0x2000003fff3e7230 */ /* 0x100fe20000004100 */
[----:B------:R-:W-:Y:S01]  /*85f0*/  F2FP.F16.E4M3.UNPACK_B R83, R83.H1 ;  /* 0x00000053ff53723e */ /* 0x000fe200030006ff */
[----:B------:R-:W-:Y:S01]  /*8600*/  UIADD3 UR5, UPT, UPT, UR5, 0xd0, URZ ;  /* 0x000000d005057890 */ /* 0x000fe2000fffe0ff */
[----:B------:R-:W-:Y:S01]  /*8610*/  HADD2.F32 R63, -RZ, R63.H1_H1 ;  /* 0x3000003fff3f7230 */ /* 0x000fe20000004100 */
[----:B------:R-:W-:Y:S01]  /*8620*/  F2FP.F16.E4M3.UNPACK_B R84, R84.H1 ;  /* 0x00000054ff54723e */ /* 0x000fe200030006ff */
[--C-:B------:R-:W-:Y:S01]  /*8630*/  HADD2.F32 R66, -RZ, R67.reuse.H0_H0 ;  /* 0x20000043ff427230 */ /* 0x100fe20000004100 */
[----:B------:R-:W-:Y:S01]  /*8640*/  UPRMT UR5, UR37, 0x654, UR5 ;  /* 0x0000065425057896 */ /* 0x000fe20008000005 */
[----:B------:R-:W-:Y:S01]  /*8650*/  HADD2.F32 R67, -RZ, R67.H1_H1 ;  /* 0x30000043ff437230 */ /* 0x000fe20000004100 */
[----:B------:R-:W-:Y:S01]  /*8660*/  F2FP.F16.E4M3.UNPACK_B R85, R85.H1 ;  /* 0x00000055ff55723e */ /* 0x000fe200030006ff */
[--C-:B------:R-:W-:Y:S02]  /*8670*/  HADD2.F32 R70, -RZ, R71.reuse.H0_H0 ;  /* 0x20000047ff467230 */ /* 0x100fe40000004100 */
[C---:B-1----:R-:W-:Y:S01]  /*8680*/  FMUL R4, R47.reuse, R4 ;  /* 0x000000042f047220 */ /* 0x042fe20000400000 */
[C---:B------:R-:W-:Y:S01]  /*8690*/  FMUL R5, R47.reuse, R5 ;  /* 0x000000052f057220 */ /* 0x040fe20000400000 */
[C---:B------:R-:W-:Y:S01]  /*86a0*/  FMUL R8, R47.reuse, R8 ;  /* 0x000000082f087220 */ /* 0x040fe20000400000 */
[----:B------:R-:W-:Y:S01]  /*86b0*/  FMUL R9, R47, R9 ;  /* 0x000000092f097220 */ /* 0x000fe20000400000 */
[C---:B------:R-:W-:Y:S01]  /*86c0*/  FFMA R4, R49.reuse, R0, R4 ;  /* 0x0000000031047223 */ /* 0x040fe20000000004 */
[----:B------:R-:W-:Y:S01]  /*86d0*/  SYNCS.ARRIVE.TRANS64.RED.A1T0 RZ, [UR5], RZ ;  /* 0x000000ffffff79a7 */ /* 0x000fe20008100405 */
        /* <DEDUP_REMOVED lines=8> */
[----:B------:R-:W-:Y:S02]  /*8760*/  HADD2.F32 R71, -RZ, R71.H1_H1 ;  /* 0x30000047ff477230 */ /* 0x000fe40000004100 */
[C---:B------:R-:W-:Y:S01]  /*8770*/  FMUL R25, R47.reuse, R30 ;  /* 0x0000001e2f197220 */ /* 0x040fe20000400000 */
[C---:B------:R-:W-:Y:S01]  /*8780*/  FMUL R30, R47.reuse, R35 ;  /* 0x000000232f1e7220 */ /* 0x040fe20000400000 */
[----:B------:R-:W-:Y:S02]  /*8790*/  HADD2.F32 R48, -RZ, R80.H1_H1 ;  /* 0x30000050ff307230 */ /* 0x000fe40000004100 */
[C---:B------:R-:W-:Y:S01]  /*87a0*/  FMUL R6, R47.reuse, R6 ;  /* 0x000000062f067220 */ /* 0x040fe20000400000 */
[C---:B------:R-:W-:Y:S01]  /*87b0*/  FMUL R7, R47.reuse, R7 ;  /* 0x000000072f077220 */ /* 0x040fe20000400000 */
[--C-:B------:R-:W-:Y:S02]  /*87c0*/  HADD2.F32 R52, -RZ, R81.reuse.H0_H0 ;  /* 0x20000051ff347230 */ /* 0x100fe40000004100 */
[----:B------:R-:W-:Y:S01]  /*87d0*/  FMUL R10, R47, R10 ;  /* 0x0000000a2f0a7220 */ /* 0x000fe20000400000 */
[C---:B------:R-:W-:Y:S01]  /*87e0*/  FFMA R6, R49.reuse, R3, R6 ;  /* 0x0000000331067223 */ /* 0x040fe20000000006 */
[----:B------:R-:W-:Y:S02]  /*87f0*/  HADD2.F32 R53, -RZ, R81.H1_H1 ;  /* 0x30000051ff357230 */ /* 0x000fe40000004100 */
[C---:B------:R-:W-:Y:S01]  /*8800*/  FFMA R7, R49.reuse, R48, R7 ;  /* 0x0000003031077223 */ /* 0x040fe20000000007 */
[C---:B------:R-:W-:Y:S01]  /*8810*/  FFMA R8, R49.reuse, R50, R8 ;  /* 0x0000003231087223 */ /* 0x040fe20000000008 */
[C---:B------:R-:W-:Y:S01]  /*8820*/  FFMA R9, R49.reuse, R51, R9 ;  /* 0x0000003331097223 */ /* 0x040fe20000000009 */
[----:B------:R-:W-:Y:S01]  /*8830*/  FFMA R10, R49, R52, R10 ;  /* 0x00000034310a7223 */ /* 0x000fe2000000000a */
[--C-:B------:R-:W-:Y:S01]  /*8840*/  HADD2.F32 R48, -RZ, R74.reuse.H0_H0 ;  /* 0x2000004aff307230 */ /* 0x100fe20000004100 */
[----:B------:R-:W-:Y:S01]  /*8850*/  F2FP.SATFINITE.E4M3.F32.PACK_AB_MERGE_C R77, R7, R6, RZ ;  /* 0x00000006074d723e */ /* 0x000fe200048070ff */
[C---:B------:R-:W-:Y:S01]  /*8860*/  FMUL R7, R47.reuse, R24 ;  /* 0x000000182f077220 */ /* 0x040fe20000400000 */
[C---:B------:R-:W-:Y:S01]  /*8870*/  FMUL R24, R47.reuse, R29 ;  /* 0x0000001d2f187220 */ /* 0x040fe20000400000 */
[C---:B------:R-:W-:Y:S01]  /*8880*/  FMUL R29, R47.reuse, R34 ;  /* 0x000000222f1d7220 */ /* 0x040fe20000400000 */
[----:B------:R-:W-:Y:S02]  /*8890*/  HADD2.F32 R74, -RZ, R74.H1_H1 ;  /* 0x3000004aff4a7230 */ /* 0x000fe40000004100 */
[C---:B------:R-:W-:Y:S01]  /*88a0*/  FMUL R11, R47.reuse, R11 ;  /* 0x0000000b2f0b7220 */ /* 0x040fe20000400000 */
[--C-:B------:R-:W-:Y:S02]  /*88b0*/  HADD2.F32 R56, -RZ, R82.reuse.H0_H0 ;  /* 0x20000052ff387230 */ /* 0x100fe40000004100 */
[----:B------:R-:W-:Y:S01]  /*88c0*/  FMUL R14, R47, R14 ;  /* 0x0000000e2f0e7220 */ /* 0x000fe20000400000 */
[----:B------:R-:W-:Y:S02]  /*88d0*/  HADD2.F32 R57, -RZ, R82.H1_H1 ;  /* 0x30000052ff397230 */ /* 0x000fe40000004100 */
[C---:B------:R-:W-:Y:S01]  /*88e0*/  FFMA R11, R49.reuse, R53, R11 ;  /* 0x00000035310b7223 */ /* 0x040fe2000000000b */
[----:B------:R-:W-:Y:S01]  /*88f0*/  F2FP.F16.E4M3.UNPACK_B R86, R86.H1 ;  /* 0x00000056ff56723e */ /* 0x000fe200030006ff */
[C---:B------:R-:W-:Y:S01]  /*8900*/  FFMA R12, R49.reuse, R54, R12 ;  /* 0x00000036310c7223 */ /* 0x040fe2000000000c */
[C---:B------:R-:W-:Y:S01]  /*8910*/  FFMA R13, R49.reuse, R55, R13 ;  /* 0x00000037310d7223 */ /* 0x040fe2000000000d */
[----:B------:R-:W-:Y:S01]  /*8920*/  F2FP.F16.E4M3.UNPACK_B R87, R87.H1 ;  /* 0x00000057ff57723e */ /* 0x000fe200030006ff */
[----:B------:R-:W-:Y:S01]  /*8930*/  FFMA R14, R49, R56, R14 ;  /* 0x00000038310e7223 */ /* 0x000fe2000000000e */
[----:B------:R-:W-:Y:S01]  /*8940*/  F2FP.SATFINITE.E4M3.F32.PACK_AB_MERGE_C R10, R11, R10, RZ ;  /* 0x0000000a0b0a723e */ /* 0x000fe200048070ff */
[C---:B------:R-:W-:Y:S01]  /*8950*/  FMUL R15, R47.reuse, R15 ;  /* 0x0000000f2f0f7220 */ /* 0x040fe20000400000 */
[--C-:B------:R-:W-:Y:S02]  /*8960*/  HADD2.F32 R60, -RZ, R83.reuse.H0_H0 ;  /* 0x20000053ff3c7230 */ /* 0x100fe40000004100 */
[----:B------:R-:W-:Y:S01]  /*8970*/  FMUL R18, R47, R18 ;  /* 0x000000122f127220 */ /* 0x000fe20000400000 */
[----:B------:R-:W-:Y:S02]  /*8980*/  HADD2.F32 R61, -RZ, R83.H1_H1 ;  /* 0x30000053ff3d7230 */ /* 0x000fe40000004100 */
[----:B------:R-:W-:Y:S01]  /*8990*/  FFMA R15, R49, R57, R15 ;  /* 0x00000039310f7223 */ /* 0x000fe2000000000f */
[----:B------:R-:W-:Y:S01]  /*89a0*/  IADD3 R45, PT, PT, R45, 0x1, RZ ;  /* 0x000000012d2d7810 */ /* 0x000fe20007ffe0ff */
[C---:B------:R-:W-:Y:S01]  /*89b0*/  FFMA R16, R49.reuse, R58, R16 ;  /* 0x0000003a31107223 */ /* 0x040fe20000000010 */
        /* <DEDUP_REMOVED lines=8> */
[C---:B------:R-:W-:Y:S01]  /*8a40*/  FFMA R0, R49.reuse, R62, R0 ;  /* 0x0000003e31007223 */ /* 0x040fe20000000000 */
[C---:B------:R-:W-:Y:S01]  /*8a50*/  FFMA R2, R49.reuse, R63, R2 ;  /* 0x0000003f31027223 */ /* 0x040fe20000000002 */
[--C-:B------:R-:W-:Y:S02]  /*8a60*/  HADD2.F32 R68, -RZ, R85.reuse.H0_H0 ;  /* 0x20000055ff447230 */ /* 0x100fe40000004100 */
[----:B------:R-:W-:Y:S01]  /*8a70*/  FFMA R3, R49, R64, R3 ;  /* 0x0000004031037223 */ /* 0x000fe20000000003 */
[----:B------:R-:W-:Y:S02]  /*8a80*/  HADD2.F32 R69, -RZ, R85.H1_H1 ;  /* 0x30000055ff457230 */ /* 0x000fe40000004100 */
[C---:B------:R-:W-:Y:S01]  /*8a90*/  FMUL R21, R47.reuse, R26 ;  /* 0x0000001a2f157220 */ /* 0x040fe20000400000 */
[----:B------:R-:W-:Y:S01]  /*8aa0*/  FMUL R22, R47, R27 ;  /* 0x0000001b2f167220 */ /* 0x000fe20000400000 */
[C---:B------:R-:W-:Y:S01]  /*8ab0*/  FFMA R6, R49.reuse, R65, R6 ;  /* 0x0000004131067223 */ /* 0x040fe20000000006 */
[----:B------:R-:W-:Y:S01]  /*8ac0*/  FFMA R7, R49, R66, R7 ;  /* 0x0000004231077223 */ /* 0x000fe20000000007 */
[----:B------:R-:W-:Y:S01]  /*8ad0*/  FMUL R23, R47, R28 ;  /* 0x0000001c2f177220 */ /* 0x000fe20000400000 */
[C---:B------:R-:W-:Y:S01]  /*8ae0*/  FFMA R20, R49.reuse, R67, R20 ;  /* 0x0000004331147223 */ /* 0x040fe20000000014 */
[--C-:B------:R-:W-:Y:S02]  /*8af0*/  HADD2.F32 R72, -RZ, R86.reuse.H0_H0 ;  /* 0x20000056ff487230 */ /* 0x100fe40000004100 */
[C---:B------:R-:W-:Y:S01]  /*8b00*/  FFMA R21, R49.reuse, R68, R21 ;  /* 0x0000004431157223 */ /* 0x040fe20000000015 */
[----:B------:R-:W-:Y:S02]  /*8b10*/  HADD2.F32 R73, -RZ, R86.H1_H1 ;  /* 0x30000056ff497230 */ /* 0x000fe40000004100 */
[----:B------:R-:W-:Y:S01]  /*8b20*/  FFMA R22, R49, R69, R22 ;  /* 0x0000004531167223 */ /* 0x000fe20000000016 */
[C---:B------:R-:W-:Y:S01]  /*8b30*/  FMUL R26, R47.reuse, R31 ;  /* 0x0000001f2f1a7220 */ /* 0x040fe20000400000 */
[----:B------:R-:W-:Y:S01]  /*8b40*/  FMUL R27, R47, R32 ;  /* 0x000000202f1b7220 */ /* 0x000fe20000400000 */
[----:B------:R-:W-:Y:S01]  /*8b50*/  FFMA R23, R49, R70, R23 ;  /* 0x0000004631177223 */ /* 0x000fe20000000017 */
[----:B------:R-:W-:Y:S01]  /*8b60*/  FMUL R28, R47, R33 ;  /* 0x000000212f1c7220 */ /* 0x000fe20000400000 */
[C---:B------:R-:W-:Y:S01]  /*8b70*/  FFMA R24, R49.reuse, R71, R24 ;  /* 0x0000004731187223 */ /* 0x040fe20000000018 */
[--C-:B------:R-:W-:Y:S02]  /*8b80*/  HADD2.F32 R75, -RZ, R87.reuse.H0_H0 ;  /* 0x20000057ff4b7230 */ /* 0x100fe40000004100 */
[C---:B------:R-:W-:Y:S01]  /*8b90*/  FFMA R25, R49.reuse, R72, R25 ;  /* 0x0000004831197223 */ /* 0x040fe20000000019 */
[----:B------:R-:W-:Y:S02]  /*8ba0*/  HADD2.F32 R76, -RZ, R87.H1_H1 ;  /* 0x30000057ff4c7230 */ /* 0x000fe40000004100 */
[----:B------:R-:W-:Y:S01]  /*8bb0*/  FFMA R26, R49, R73, R26 ;  /* 0x00000049311a7223 */ /* 0x000fe2000000001a */
[----:B------:R-:W-:Y:S01]  /*8bc0*/  F2FP.SATFINITE.E4M3.F32.PACK_AB_MERGE_C R14, R15, R14, RZ ;  /* 0x0000000e0f0e723e */ /* 0x000fe200048070ff */
[----:B------:R-:W-:Y:S01]  /*8bd0*/  FFMA R27, R49, R48, R27 ;  /* 0x00000030311b7223 */ /* 0x000fe2000000001b */
[----:B------:R-:W-:Y:S01]  /*8be0*/  F2FP.SATFINITE.E4M3.F32.PACK_AB_MERGE_C R18, R19, R18, RZ ;  /* 0x000000121312723e */ /* 0x000fe200048070ff */
[C---:B------:R-:W-:Y:S01]  /*8bf0*/  FFMA R28, R49.reuse, R74, R28 ;  /* 0x0000004a311c7223 */ /* 0x040fe2000000001c */
[C---:B------:R-:W-:Y:S01]  /*8c00*/  FFMA R29, R49.reuse, R75, R29 ;  /* 0x0000004b311d7223 */ /* 0x040fe2000000001d */
[----:B------:R-:W-:Y:S01]  /*8c10*/  FFMA R30, R49, R76, R30 ;  /* 0x0000004c311e7223 */ /* 0x000fe2000000001e */
[----:B------:R-:W-:Y:S02]  /*8c20*/  F2FP.SATFINITE.E4M3.F32.PACK_AB_MERGE_C R32, R5, R4, R77 ;  /* 0x000000040520723e */ /* 0x000fe4000480704d */
[----:B------:R-:W-:Y:S02]  /*8c30*/  F2FP.SATFINITE.E4M3.F32.PACK_AB_MERGE_C R33, R9, R8, R10 ;  /* 0x000000080921723e */ /* 0x000fe4000480700a */
        /* <DEDUP_REMOVED lines=10> */
[----:B------:R-:W-:Y:S05]  /*8ce0*/  F2FP.SATFINITE.E4M3.F32.PACK_AB_MERGE_C R7, R28, R27, R29 ;  /* 0x0000001b1c07723e */ /* 0x000fea000480701d */
        /* <DEDUP_REMOVED lines=18> */
.L_x_123:
[----:B------:R-:W-:Y:S05]  /*8e10*/  BSYNC.RECONVERGENT B0 ;  /* 0x0000000000007941 */ /* 0x000fea0003800200 */
.L_x_122:
[----:B------:R-:W-:Y:S01]  /*8e20*/  BAR.SYNC.DEFER_BLOCKING 0x1, 0x80 ;  /* 0x0042000000007b1d */ /* 0x000fe20000010000 */
[----:B------:R-:W-:Y:S01]  /*8e30*/  ISETP.NE.AND P2, PT, R111, RZ, PT ;  /* 0x000000ff6f00720c */ /* 0x000fe20003f45270 */
[----:B------:R-:W-:Y:S01]  /*8e40*/  IMAD.IADD R14, R43, 0x1, R94 ;  /* 0x000000012b0e7824 */ /* 0x000fe200078e025e */
[----:B------:R-:W-:Y:S01]  /*8e50*/  ISETP.NE.AND P0, PT, R112, 0x2, PT ;  /* 0x000000027000780c */ /* 0x000fe20003f05270 */
[----:B------:R-:W-:Y:S01]  /*8e60*/  IMAD.IADD R15, R44, 0x1, R95 ;  /* 0x000000012c0f7824 */ /* 0x000fe200078e025f */
[----:B------:R-:W-:Y:S02]  /*8e70*/  ISETP.NE.AND P1, PT, R45, 0x4, PT ;  /* 0x000000042d00780c */ /* 0x000fe40003f25270 */
[----:B------:R-:W-:Y:S02]  /*8e80*/  SEL R2, RZ, 0x1, P0 ;  /* 0x00000001ff027807 */ /* 0x000fe40000000000 */
[----:B------:R-:W-:Y:S02]  /*8e90*/  SEL R0, RZ, 0x1, P1 ;  /* 0x00000001ff007807 */ /* 0x000fe40000800000 */
[----:B------:R-:W-:Y:S02]  /*8ea0*/  LOP3.LUT R106, R106, R2, RZ, 0x3c, !PT ;  /* 0x000000026a6a7212 */ /* 0x000fe400078e3cff */
[----:B------:R-:W-:Y:S02]  /*8eb0*/  LOP3.LUT R107, R107, R0, RZ, 0x3c, !PT ;  /* 0x000000006b6b7212 */ /* 0x000fe400078e3cff */
[----:B------:R-:W-:Y:S02]  /*8ec0*/  @P2 R2UR UR36, R103 ;  /* 0x00000000672422ca */ /* 0x000fe400000e0000 */
[----:B------:R-:W-:Y:S02]  /*8ed0*/  SEL R112, R112, RZ, P0 ;  /* 0x000000ff70707207 */ /* 0x000fe40000000000 */
[----:B------:R-:W-:Y:S01]  /*8ee0*/  SEL R45, R45, RZ, P1 ;  /* 0x000000ff2d2d7207 */ /* 0x000fe20000800000 */
[----:B------:R-:W-:Y:S10]  /*8ef0*/  @P2 BRA `(.L_x_124) ;  /* 0xffffffbc00382947 */ /* 0x000ff4000383ffff */
[----:B------:R-:W-:Y:S05]  /*8f00*/  EXIT ;  /* 0x000000000000794d */ /* 0x000fea0003800000 */
.L_x_19:
[----:B--2---:R2:W1:Y:S02]  /*8f10*/  SYNCS.PHASECHK.TRANS64.TRYWAIT P0, [R2+URZ+0x100], R3 ;  /* 0x00010003020075a7 */ /* 0x00446400080011ff */
[----:B-1----:R-:W-:Y:S05]  /*8f20*/  @!P0 NANOSLEEP.SYNCS 0x989680 ;  /* 0x009896800000895d */ /* 0x002fea0003900000 */
[----:B------:R-:W1:Y:S02]  /*8f30*/  @!P0 SYNCS.PHASECHK.TRANS64 P0, [R2+URZ+0x100], R3 ;  /* 0x00010003020085a7 */ /* 0x000e6400080010ff */
[----:B-1----:R-:W-:Y:S05]  /*8f40*/  @!P0 BRA `(.L_x_19) ;  /* 0xfffffffc00f08947 */ /* 0x002fea000383ffff */
[----:B------:R-:W-:Y:S05]  /*8f50*/  BRA `(.L_x_125) ;  /* 0xffffff8400a07947 */ /* 0x000fea000383ffff */
.L_x_22:
[----:B-1----:R-:W-:-:S07]  /*8f60*/  MOV R2, UR33 ;  /* 0x0000002100027c02 */ /* 0x002fce0008000f00 */
.L_x_126:
[----:B-1----:R1:W2:Y:S02]  /*8f70*/  SYNCS.PHASECHK.TRANS64.TRYWAIT P0, [R2+URZ+0x20], R4 ;  /* 0x00002004020075a7 */ /* 0x0022a400080011ff */
[----:B--2---:R-:W-:Y:S05]  /*8f80*/  @!P0 NANOSLEEP.SYNCS 0x989680 ;  /* 0x009896800000895d */ /* 0x004fea0003900000 */
[----:B------:R-:W2:Y:S02]  /*8f90*/  @!P0 SYNCS.PHASECHK.TRANS64 P0, [R2+URZ+0x20], R4 ;  /* 0x00002004020085a7 */ /* 0x000ea400080010ff */
[----:B--2---:R-:W-:Y:S05]  /*8fa0*/  @!P0 BRA `(.L_x_126) ;  /* 0xfffffffc00f08947 */ /* 0x004fea000383ffff */
[----:B------:R-:W-:Y:S05]  /*8fb0*/  BRA `(.L_x_21) ;  /* 0xffffff8400f07947 */ /* 0x000fea000383ffff */
.L_x_28:
[----:B-1----:R-:W-:-:S07]  /*8fc0*/  MOV R2, UR17 ;  /* 0x0000001100027c02 */ /* 0x002fce0008000f00 */
.L_x_127:
[----:B-1----:R1:W2:Y:S02]  /*8fd0*/  SYNCS.PHASECHK.TRANS64.TRYWAIT P0, [R2+URZ+0x20], R4 ;  /* 0x00002004020075a7 */ /* 0x0022a400080011ff */
[----:B--2---:R-:W-:Y:S05]  /*8fe0*/  @!P0 NANOSLEEP.SYNCS 0x989680 ;  /* 0x009896800000895d */ /* 0x004fea0003900000 */
[----:B------:R-:W2:Y:S02]  /*8ff0*/  @!P0 SYNCS.PHASECHK.TRANS64 P0, [R2+URZ+0x20], R4 ;  /* 0x00002004020085a7 */ /* 0x000ea400080010ff */
[----:B--2---:R-:W-:Y:S05]  /*9000*/  @!P0 BRA `(.L_x_127) ;  /* 0xfffffffc00f08947 */ /* 0x004fea000383ffff */
[----:B------:R-:W-:Y:S05]  /*9010*/  BRA `(.L_x_27) ;  /* 0xffffff8800987947 */ /* 0x000fea000383ffff */
.L_x_32:
[----:B-1----:R1:W2:Y:S02]  /*9020*/  SYNCS.PHASECHK.TRANS64.TRYWAIT P0, [R2+URZ+0x90], R3 ;  /* 0x00009003020075a7 */ /* 0x0022a400080011ff */
[----:B--2---:R-:W-:Y:S05]  /*9030*/  @!P0 NANOSLEEP.SYNCS 0x989680 ;  /* 0x009896800000895d */ /* 0x004fea0003900000 */
[----:B------:R-:W2:Y:S02]  /*9040*/  @!P0 SYNCS.PHASECHK.TRANS64 P0, [R2+URZ+0x90], R3 ;  /* 0x00009003020085a7 */ /* 0x000ea400080010ff */
[----:B--2---:R-:W-:Y:S05]  /*9050*/  @!P0 BRA `(.L_x_32) ;  /* 0xfffffffc00f08947 */ /* 0x004fea000383ffff */
[----:B------:R-:W-:Y:S05]  /*9060*/  BRA `(.L_x_128) ;  /* 0xffffff8c00287947 */ /* 0x000fea000383ffff */
.L_x_36:
[----:B----4-:R-:W-:-:S07]  /*9070*/  MOV R0, UR5 ;  /* 0x0000000500007c02 */ /* 0x010fce0008000f00 */
.L_x_129:
[----:B-1----:R1:W2:Y:S02]  /*9080*/  SYNCS.PHASECHK.TRANS64.TRYWAIT P0, [R0+URZ], R2 ;  /* 0x00000002000075a7 */ /* 0x0022a400080011ff */
[----:B--2---:R-:W-:Y:S05]  /*9090*/  @!P0 NANOSLEEP.SYNCS 0x989680 ;  /* 0x009896800000895d */ /* 0x004fea0003900000 */
[----:B------:R-:W2:Y:S02]  /*90a0*/  @!P0 SYNCS.PHASECHK.TRANS64 P0, [R0+URZ], R2 ;  /* 0x00000002000085a7 */ /* 0x000ea400080010ff */
[----:B--2---:R-:W-:Y:S05]  /*90b0*/  @!P0 BRA `(.L_x_129) ;  /* 0xfffffffc00f08947 */ /* 0x004fea000383ffff */
[----:B------:R-:W-:Y:S05]  /*90c0*/  BRA `(.L_x_130) ;  /* 0xffffff9000987947 */ /* 0x000fea000383ffff */
.L_x_37:
[----:B----4-:R-:W-:-:S07]  /*90d0*/  MOV R0, UR5 ;  /* 0x0000000500007c02 */ /* 0x010fce0008000f00 */
.L_x_131:
[----:B-1----:R1:W2:Y:S02]  /*90e0*/  SYNCS.PHASECHK.TRANS64.TRYWAIT P0, [R0+URZ], R3 ;  /* 0x00000003000075a7 */ /* 0x0022a400080011ff */
[----:B--2---:R-:W-:Y:S05]  /*90f0*/  @!P0 NANOSLEEP.SYNCS 0x989680 ;  /* 0x009896800000895d */ /* 0x004fea0003900000 */
[----:B------:R-:W2:Y:S02]  /*9100*/  @!P0 SYNCS.PHASECHK.TRANS64 P0, [R0+URZ], R3 ;  /* 0x00000003000085a7 */ /* 0x000ea400080010ff */
[----:B--2---:R-:W-:Y:S05]  /*9110*/  @!P0 BRA `(.L_x_131) ;  /* 0xfffffffc00f08947 */ /* 0x004fea000383ffff */
[----:B------:R-:W-:Y:S05]  /*9120*/  BRA `(.L_x_132) ;  /* 0xffffff9000a47947 */ /* 0x000fea000383ffff */
.L_x_38:
[----:B----4-:R-:W-:-:S07]  /*9130*/  MOV R0, UR5 ;  /* 0x0000000500007c02 */ /* 0x010fce0008000f00 */
.L_x_133:
[----:B-1----:R1:W2:Y:S02]  /*9140*/  SYNCS.PHASECHK.TRANS64.TRYWAIT P0, [R0+URZ], R3 ;  /* 0x00000003000075a7 */ /* 0x0022a400080011ff */
[----:B--2---:R-:W-:Y:S05]  /*9150*/  @!P0 NANOSLEEP.SYNCS 0x989680 ;  /* 0x009896800000895d */ /* 0x004fea0003900000 */
[----:B------:R-:W2:Y:S02]  /*9160*/  @!P0 SYNCS.PHASECHK.TRANS64 P0, [R0+URZ], R3 ;  /* 0x00000003000085a7 */ /* 0x000ea400080010ff */
[----:B--2---:R-:W-:Y:S05]  /*9170*/  @!P0 BRA `(.L_x_133) ;  /* 0xfffffffc00f08947 */ /* 0x004fea000383ffff */
[----:B------:R-:W-:Y:S05]  /*9180*/  BRA `(.L_x_134) ;  /* 0xffffff9000b07947 */ /* 0x000fea000383ffff */
.L_x_41:
[----:B-1----:R1:W2:Y:S02]  /*9190*/  SYNCS.PHASECHK.TRANS64.TRYWAIT P0, [R0+URZ+0xf0], R4 ;  /* 0x0000f004000075a7 */ /* 0x0022a400080011ff */
[----:B--2---:R-:W-:Y:S05]  /*91a0*/  @!P0 NANOSLEEP.SYNCS 0x989680 ;  /* 0x009896800000895d */ /* 0x004fea0003900000 */
[----:B------:R-:W2:Y:S02]  /*91b0*/  @!P0 SYNCS.PHASECHK.TRANS64 P0, [R0+URZ+0xf0], R4 ;  /* 0x0000f004000085a7 */ /* 0x000ea400080010ff */
[----:B--2---:R-:W-:Y:S05]  /*91c0*/  @!P0 BRA `(.L_x_41) ;  /* 0xfffffffc00f08947 */ /* 0x004fea000383ffff */
[----:B------:R-:W-:Y:S05]  /*91d0*/  BRA `(.L_x_135) ;  /* 0xffffff94000c7947 */ /* 0x000fea000383ffff */
.L_x_42:
[----:B------:R-:W-:-:S07]  /*91e0*/  MOV R0, UR5 ;  /* 0x0000000500007c02 */ /* 0x000fce0008000f00 */
.L_x_136:
[----:B-1----:R1:W2:Y:S02]  /*91f0*/  SYNCS.PHASECHK.TRANS64.TRYWAIT P0, [R0+URZ+0xa0], R5 ;  /* 0x0000a005000075a7 */ /* 0x0022a400080011ff */
[----:B--2---:R-:W-:Y:S05]  /*9200*/  @!P0 NANOSLEEP.SYNCS 0x989680 ;  /* 0x009896800000895d */ /* 0x004fea0003900000 */
[----:B------:R-:W2:Y:S02]  /*9210*/  @!P0 SYNCS.PHASECHK.TRANS64 P0, [R0+URZ+0xa0], R5 ;  /* 0x0000a005000085a7 */ /* 0x000ea400080010ff */
[----:B--2---:R-:W-:Y:S05]  /*9220*/  @!P0 BRA `(.L_x_136) ;  /* 0xfffffffc00f08947 */ /* 0x004fea000383ffff */
[----:B------:R-:W-:Y:S05]  /*9230*/  BRA `(.L_x_137) ;  /* 0xffffff94001c7947 */ /* 0x000fea000383ffff */
.L_x_43:
[----:B-1----:R1:W2:Y:S02]  /*9240*/  SYNCS.PHASECHK.TRANS64.TRYWAIT P1, [R0+URZ+0x90], R4 ;  /* 0x00009004000075a7 */ /* 0x0022a400080211ff */
[----:B--2---:R-:W-:Y:S05]  /*9250*/  @!P1 NANOSLEEP.SYNCS 0x989680 ;  /* 0x009896800000995d */ /* 0x004fea0003900000 */
[----:B------:R-:W2:Y:S02]  /*9260*/  @!P1 SYNCS.PHASECHK.TRANS64 P1, [R0+URZ+0x90], R4 ;  /* 0x00009004000095a7 */ /* 0x000ea400080210ff */
[----:B--2---:R-:W-:Y:S05]  /*9270*/  @!P1 BRA `(.L_x_43) ;  /* 0xfffffffc00f09947 */ /* 0x004fea000383ffff */
[----:B------:R-:W-:Y:S05]  /*9280*/  BRA `(.L_x_138) ;  /* 0xffffff94004c7947 */ /* 0x000fea000383ffff */
.L_x_46:
[----:B------:R-:W-:-:S07]  /*9290*/  MOV R0, UR5 ;  /* 0x0000000500007c02 */ /* 0x000fce0008000f00 */
.L_x_139:
[----:B-1----:R1:W2:Y:S02]  /*92a0*/  SYNCS.PHASECHK.TRANS64.TRYWAIT P0, [R0+URZ+0xa0], R2 ;  /* 0x0000a002000075a7 */ /* 0x0022a400080011ff */
[----:B--2---:R-:W-:Y:S05]  /*92b0*/  @!P0 NANOSLEEP.SYNCS 0x989680 ;  /* 0x009896800000895d */ /* 0x004fea0003900000 */
[----:B------:R-:W2:Y:S02]  /*92c0*/  @!P0 SYNCS.PHASECHK.TRANS64 P0, [R0+URZ+0xa0], R2 ;  /* 0x0000a002000085a7 */ /* 0x000ea400080010ff */
[----:B--2---:R-:W-:Y:S05]  /*92d0*/  @!P0 BRA `(.L_x_139) ;  /* 0xfffffffc00f08947 */ /* 0x004fea000383ffff */
[----:B------:R-:W-:Y:S05]  /*92e0*/  BRA `(.L_x_45) ;  /* 0xffffff9400a07947 */ /* 0x000fea000383ffff */
.L_x_53:
[----:B-1----:R1:W2:Y:S02]  /*92f0*/  SYNCS.PHASECHK.TRANS64.TRYWAIT P1, [R0+URZ+0x90], R2 ;  /* 0x00009002000075a7 */ /* 0x0022a400080211ff */
[----:B--2---:R-:W-:Y:S05]  /*9300*/  @!P1 NANOSLEEP.SYNCS 0x989680 ;  /* 0x009896800000995d */ /* 0x004fea0003900000 */
[----:B------:R-:W2:Y:S02]  /*9310*/  @!P1 SYNCS.PHASECHK.TRANS64 P1, [R0+URZ+0x90], R2 ;  /* 0x00009002000095a7 */ /* 0x000ea400080210ff */
[----:B--2---:R-:W-:Y:S05]  /*9320*/  @!P1 BRA `(.L_x_53) ;  /* 0xfffffffc00f09947 */ /* 0x004fea000383ffff */
[----:B------:R-:W-:Y:S05]  /*9330*/  BRA `(.L_x_140) ;  /* 0xffffff9c00007947 */ /* 0x000fea000383ffff */
.L_x_54:
[----:B------:R-:W-:-:S07]  /*9340*/  MOV R2, UR8 ;  /* 0x0000000800027c02 */ /* 0x000fce0008000f00 */
.L_x_141:
[----:B-1----:R1:W2:Y:S02]  /*9350*/  SYNCS.PHASECHK.TRANS64.TRYWAIT P0, [R2+URZ+0xd0], R0 ;  /* 0x0000d000020075a7 */ /* 0x0022a400080011ff */
[----:B--2---:R-:W-:Y:S05]  /*9360*/  @!P0 NANOSLEEP.SYNCS 0x989680 ;  /* 0x009896800000895d */ /* 0x004fea0003900000 */
[----:B------:R-:W2:Y:S02]  /*9370*/  @!P0 SYNCS.PHASECHK.TRANS64 P0, [R2+URZ+0xd0], R0 ;  /* 0x0000d000020085a7 */ /* 0x000ea400080010ff */
[----:B--2---:R-:W-:Y:S05]  /*9380*/  @!P0 BRA `(.L_x_141) ;  /* 0xfffffffc00f08947 */ /* 0x004fea000383ffff */
[----:B------:R-:W-:Y:S05]  /*9390*/  BRA `(.L_x_142) ;  /* 0xffffff9c00507947 */ /* 0x000fea000383ffff */
.L_x_57:
[----:B------:R-:W-:Y:S07]  /*93a0*/  MOV R0, UR7 ;  /* 0x0000000700007c02 */ /* 0x000fee0008000f00 */
.L_x_143:
[----:B-1----:R1:W2:Y:S02]  /*93b0*/  SYNCS.PHASECHK.TRANS64.TRYWAIT P0, [R0+URZ], R2 ;  /* 0x00000002000075a7 */ /* 0x0022a400080011ff */
[----:B--2---:R-:W-:Y:S05]  /*93c0*/  @!P0 NANOSLEEP.SYNCS 0x989680 ;  /* 0x009896800000895d */ /* 0x004fea0003900000 */
[----:B------:R-:W2:Y:S02]  /*93d0*/  @!P0 SYNCS.PHASECHK.TRANS64 P0, [R0+URZ], R2 ;  /* 0x00000002000085a7 */ /* 0x000ea400080010ff */
[----:B--2---:R-:W-:Y:S05]  /*93e0*/  @!P0 BRA `(.L_x_143) ;  /* 0xfffffffc00f08947 */ /* 0x004fea000383ffff */
[----:B------:R-:W-:Y:S05]  /*93f0*/  BRA `(.L_x_56) ;  /* 0xffffff9c006c7947 */ /* 0x000fea000383ffff */
.L_x_60:
[----:B------:R-:W-:-:S07]  /*9400*/  MOV R0, UR5 ;  /* 0x0000000500007c02 */ /* 0x000fce0008000f00 */
.L_x_144:
[----:B--2---:R2:W3:Y:S02]  /*9410*/  SYNCS.PHASECHK.TRANS64.TRYWAIT P0, [R0+URZ], R2 ;  /* 0x00000002000075a7 */ /* 0x0044e400080011ff */
[----:B---3--:R-:W-:Y:S05]  /*9420*/  @!P0 NANOSLEEP.SYNCS 0x989680 ;  /* 0x009896800000895d */ /* 0x008fea0003900000 */
[----:B------:R-:W3:Y:S02]  /*9430*/  @!P0 SYNCS.PHASECHK.TRANS64 P0, [R0+URZ], R2 ;  /* 0x00000002000085a7 */ /* 0x000ee400080010ff */
[----:B---3--:R-:W-:Y:S05]  /*9440*/  @!P0 BRA `(.L_x_144) ;  /* 0xfffffffc00f08947 */ /* 0x008fea000383ffff */
[----:B------:R-:W-:Y:S05]  /*9450*/  BRA `(.L_x_145) ;  /* 0xffffffa000207947 */ /* 0x000fea000383ffff */
.L_x_61:
[----:B------:R-:W-:-:S07]  /*9460*/  MOV R0, UR5 ;  /* 0x0000000500007c02 */ /* 0x000fce0008000f00 */
.L_x_146:
[----:B-1----:R1:W2:Y:S02]  /*9470*/  SYNCS.PHASECHK.TRANS64.TRYWAIT P0, [R0+URZ], R3 ;  /* 0x00000003000075a7 */ /* 0x0022a400080011ff */
[----:B--2---:R-:W-:Y:S05]  /*9480*/  @!P0 NANOSLEEP.SYNCS 0x989680 ;  /* 0x009896800000895d */ /* 0x004fea0003900000 */
[----:B------:R-:W2:Y:S02]  /*9490*/  @!P0 SYNCS.PHASECHK.TRANS64 P0, [R0+URZ], R3 ;  /* 0x00000003000085a7 */ /* 0x000ea400080010ff */
[----:B--2---:R-:W-:Y:S05]  /*94a0*/  @!P0 BRA `(.L_x_146) ;  /* 0xfffffffc00f08947 */ /* 0x004fea000383ffff */
[----:B------:R-:W-:Y:S05]  /*94b0*/  BRA `(.L_x_147) ;  /* 0xffffffa0002c7947 */ /* 0x000fea000383ffff */
.L_x_62:
[----:B------:R-:W-:-:S07]  /*94c0*/  MOV R0, UR5 ;  /* 0x0000000500007c02 */ /* 0x000fce0008000f00 */
.L_x_148:
[----:B-1----:R1:W2:Y:S02]  /*94d0*/  SYNCS.PHASECHK.TRANS64.TRYWAIT P0, [R0+URZ], R3 ;  /* 0x00000003000075a7 */ /* 0x0022a400080011ff */
[----:B--2---:R-:W-:Y:S05]  /*94e0*/  @!P0 NANOSLEEP.SYNCS 0x989680 ;  /* 0x009896800000895d */ /* 0x004fea0003900000 */
[----:B------:R-:W2:Y:S02]  /*94f0*/  @!P0 SYNCS.PHASECHK.TRANS64 P0, [R0+URZ], R3 ;  /* 0x00000003000085a7 */ /* 0x000ea400080010ff */
[----:B--2---:R-:W-:Y:S05]  /*9500*/  @!P0 BRA `(.L_x_148) ;  /* 0xfffffffc00f08947 */ /* 0x004fea000383ffff */
[----:B------:R-:W-:Y:S05]  /*9510*/  BRA `(.L_x_149) ;  /* 0xffffffa000387947 */ /* 0x000fea000383ffff */
.L_x_63:
[----:B-1----:R-:W-:-:S07]  /*9520*/  MOV R0, UR7 ;  /* 0x0000000700007c02 */ /* 0x002fce0008000f00 */
.L_x_150:
[----:B-1----:R1:W2:Y:S02]  /*9530*/  SYNCS.PHASECHK.TRANS64.TRYWAIT P0, [R0+URZ], R2 ;  /* 0x00000002000075a7 */ /* 0x0022a400080011ff */
[----:B--2---:R-:W-:Y:S05]  /*9540*/  @!P0 NANOSLEEP.SYNCS 0x989680 ;  /* 0x009896800000895d */ /* 0x004fea0003900000 */
[----:B------:R-:W2:Y:S02]  /*9550*/  @!P0 SYNCS.PHASECHK.TRANS64 P0, [R0+URZ], R2 ;  /* 0x00000002000085a7 */ /* 0x000ea400080010ff */
[----:B--2---:R-:W-:Y:S05]  /*9560*/  @!P0 BRA `(.L_x_150) ;  /* 0xfffffffc00f08947 */ /* 0x004fea000383ffff */
[----:B------:R-:W-:Y:S05]  /*9570*/  BRA `(.L_x_151) ;  /* 0xffffffa000447947 */ /* 0x000fea000383ffff */
.L_x_68:
[----:B--2---:R2:W3:Y:S02]  /*9580*/  SYNCS.PHASECHK.TRANS64.TRYWAIT P0, [R0+URZ+0x90], R2 ;  /* 0x00009002000075a7 */ /* 0x0044e400080011ff */
[----:B---3--:R-:W-:Y:S05]  /*9590*/  @!P0 NANOSLEEP.SYNCS 0x989680 ;  /* 0x009896800000895d */ /* 0x008fea0003900000 */
[----:B------:R-:W3:Y:S02]  /*95a0*/  @!P0 SYNCS.PHASECHK.TRANS64 P0, [R0+URZ+0x90], R2 ;  /* 0x00009002000085a7 */ /* 0x000ee400080010ff */
[----:B---3--:R-:W-:Y:S05]  /*95b0*/  @!P0 BRA `(.L_x_68) ;  /* 0xfffffffc00f08947 */ /* 0x008fea000383ffff */
[----:B------:R-:W-:Y:S05]  /*95c0*/  BRA `(.L_x_152) ;  /* 0xffffffa400507947 */ /* 0x000fea000383ffff */
.L_x_71:
[----:B------:R-:W-:Y:S07]  /*95d0*/  MOV R0, UR7 ;  /* 0x0000000700007c02 */ /* 0x000fee0008000f00 */
.L_x_153:
[----:B--2---:R2:W3:Y:S02]  /*95e0*/  SYNCS.PHASECHK.TRANS64.TRYWAIT P0, [R0+URZ+0x88], R2 ;  /* 0x00008802000075a7 */ /* 0x0044e400080011ff */
[----:B---3--:R-:W-:Y:S05]  /*95f0*/  @!P0 NANOSLEEP.SYNCS 0x989680 ;  /* 0x009896800000895d */ /* 0x008fea0003900000 */
[----:B------:R-:W3:Y:S02]  /*9600*/  @!P0 SYNCS.PHASECHK.TRANS64 P0, [R0+URZ+0x88], R2 ;  /* 0x00008802000085a7 */ /* 0x000ee400080010ff */
[----:B---3--:R-:W-:Y:S05]  /*9610*/  @!P0 BRA `(.L_x_153) ;  /* 0xfffffffc00f08947 */ /* 0x008fea000383ffff */
[----:B------:R-:W-:Y:S05]  /*9620*/  BRA `(.L_x_70) ;  /* 0xffffffa800307947 */ /* 0x000fea000383ffff */
.L_x_74:
[----:B------:R-:W-:Y:S07]  /*9630*/  MOV R0, UR7 ;  /* 0x0000000700007c02 */ /* 0x000fee0008000f00 */
.L_x_154:
[----:B-1----:R1:W2:Y:S02]  /*9640*/  SYNCS.PHASECHK.TRANS64.TRYWAIT P0, [R0+URZ+0x60], R14 ;  /* 0x0000600e000075a7 */ /* 0x0022a400080011ff */
[----:B--2---:R-:W-:Y:S05]  /*9650*/  @!P0 NANOSLEEP.SYNCS 0x989680 ;  /* 0x009896800000895d */ /* 0x004fea0003900000 */
[----:B------:R-:W2:Y:S02]  /*9660*/  @!P0 SYNCS.PHASECHK.TRANS64 P0, [R0+URZ+0x60], R14 ;  /* 0x0000600e000085a7 */ /* 0x000ea400080010ff */
[----:B--2---:R-:W-:Y:S05]  /*9670*/  @!P0 BRA `(.L_x_154) ;  /* 0xfffffffc00f08947 */ /* 0x004fea000383ffff */
[----:B------:R-:W-:Y:S05]  /*9680*/  BRA `(.L_x_155) ;  /* 0xffffffa800a87947 */ /* 0x000fea000383ffff */
.L_x_75:
[----:B------:R-:W-:Y:S07]  /*9690*/  MOV R0, UR7 ;  /* 0x0000000700007c02 */ /* 0x000fee0008000f00 */
.L_x_156:
[----:B-1----:R1:W2:Y:S02]  /*96a0*/  SYNCS.PHASECHK.TRANS64.TRYWAIT P0, [R0+URZ+0x68], R14 ;  /* 0x0000680e000075a7 */ /* 0x0022a400080011ff */
[----:B--2---:R-:W-:Y:S05]  /*96b0*/  @!P0 NANOSLEEP.SYNCS 0x989680 ;  /* 0x009896800000895d */ /* 0x004fea0003900000 */
[----:B------:R-:W2:Y:S02]  /*96c0*/  @!P0 SYNCS.PHASECHK.TRANS64 P0, [R0+URZ+0x68], R14 ;  /* 0x0000680e000085a7 */ /* 0x000ea400080010ff */
[----:B--2---:R-:W-:Y:S05]  /*96d0*/  @!P0 BRA `(.L_x_156) ;  /* 0xfffffffc00f08947 */ /* 0x004fea000383ffff */
[----:B------:R-:W-:Y:S05]  /*96e0*/  BRA `(.L_x_157) ;  /* 0xffffffa800e07947 */ /* 0x000fea000383ffff */
.L_x_76:
[----:B------:R-:W-:Y:S07]  /*96f0*/  MOV R0, UR7 ;  /* 0x0000000700007c02 */ /* 0x000fee0008000f00 */
.L_x_158:
[----:B-1----:R1:W2:Y:S02]  /*9700*/  SYNCS.PHASECHK.TRANS64.TRYWAIT P0, [R0+URZ+0x70], R14 ;  /* 0x0000700e000075a7 */ /* 0x0022a400080011ff */
[----:B--2---:R-:W-:Y:S05]  /*9710*/  @!P0 NANOSLEEP.SYNCS 0x989680 ;  /* 0x009896800000895d */ /* 0x004fea0003900000 */
[----:B------:R-:W2:Y:S02]  /*9720*/  @!P0 SYNCS.PHASECHK.TRANS64 P0, [R0+URZ+0x70], R14 ;  /* 0x0000700e000085a7 */ /* 0x000ea400080010ff */
[----:B--2---:R-:W-:Y:S05]  /*9730*/  @!P0 BRA `(.L_x_158) ;  /* 0xfffffffc00f08947 */ /* 0x004fea000383ffff */
[----:B------:R-:W-:Y:S05]  /*9740*/  BRA `(.L_x_159) ;  /* 0xffffffac00247947 */ /* 0x000fea000383ffff */
.L_x_77:
[----:B------:R-:W-:Y:S07]  /*9750*/  MOV R0, UR7 ;  /* 0x0000000700007c02 */ /* 0x000fee0008000f00 */
.L_x_160:
[----:B-1----:R1:W2:Y:S02]  /*9760*/  SYNCS.PHASECHK.TRANS64.TRYWAIT P0, [R0+URZ+0x78], R14 ;  /* 0x0000780e000075a7 */ /* 0x0022a400080011ff */
[----:B--2---:R-:W-:Y:S05]  /*9770*/  @!P0 NANOSLEEP.SYNCS 0x989680 ;  /* 0x009896800000895d */ /* 0x004fea0003900000 */
[----:B------:R-:W2:Y:S02]  /*9780*/  @!P0 SYNCS.PHASECHK.TRANS64 P0, [R0+URZ+0x78], R14 ;  /* 0x0000780e000085a7 */ /* 0x000ea400080010ff */
[----:B--2---:R-:W-:Y:S05]  /*9790*/  @!P0 BRA `(.L_x_160) ;  /* 0xfffffffc00f08947 */ /* 0x004fea000383ffff */
[----:B------:R-:W-:Y:S05]  /*97a0*/  BRA `(.L_x_161) ;  /* 0xffffffac00a87947 */ /* 0x000fea000383ffff */
.L_x_79:
[----:B------:R-:W-:-:S07]  /*97b0*/  MOV R0, UR7 ;  /* 0x0000000700007c02 */ /* 0x000fce0008000f00 */
.L_x_162:
[----:B-1----:R1:W3:Y:S02]  /*97c0*/  SYNCS.PHASECHK.TRANS64.TRYWAIT P0, [R0+URZ+0x60], R2 ;  /* 0x00006002000075a7 */ /* 0x0022e400080011ff */
[----:B---3--:R-:W-:Y:S05]  /*97d0*/  @!P0 NANOSLEEP.SYNCS 0x989680 ;  /* 0x009896800000895d */ /* 0x008fea0003900000 */
[----:B------:R-:W3:Y:S02]  /*97e0*/  @!P0 SYNCS.PHASECHK.TRANS64 P0, [R0+URZ+0x60], R2 ;  /* 0x00006002000085a7 */ /* 0x000ee400080010ff */
[----:B---3--:R-:W-:Y:S05]  /*97f0*/  @!P0 BRA `(.L_x_162) ;  /* 0xfffffffc00f08947 */ /* 0x008fea000383ffff */
[----:B------:R-:W-:Y:S05]  /*9800*/  BRA `(.L_x_163) ;  /* 0xffffffb000187947 */ /* 0x000fea000383ffff */
.L_x_80:
[----:B-1----:R-:W-:-:S07]  /*9810*/  MOV R0, UR7 ;  /* 0x0000000700007c02 */ /* 0x002fce0008000f00 */
.L_x_164:
[----:B-1----:R1:W3:Y:S02]  /*9820*/  SYNCS.PHASECHK.TRANS64.TRYWAIT P0, [R0+URZ+0x68], R2 ;  /* 0x00006802000075a7 */ /* 0x0022e400080011ff */
[----:B---3--:R-:W-:Y:S05]  /*9830*/  @!P0 NANOSLEEP.SYNCS 0x989680 ;  /* 0x009896800000895d */ /* 0x008fea0003900000 */
[----:B------:R-:W3:Y:S02]  /*9840*/  @!P0 SYNCS.PHASECHK.TRANS64 P0, [R0+URZ+0x68], R2 ;  /* 0x00006802000085a7 */ /* 0x000ee400080010ff */
[----:B---3--:R-:W-:Y:S05]  /*9850*/  @!P0 BRA `(.L_x_164) ;  /* 0xfffffffc00f08947 */ /* 0x008fea000383ffff */
[----:B------:R-:W-:Y:S05]  /*9860*/  BRA `(.L_x_165) ;  /* 0xffffffb000087947 */ /* 0x000fea000383ffff */
.L_x_81:
[----:B-1----:R-:W-:-:S07]  /*9870*/  MOV R0, UR7 ;  /* 0x0000000700007c02 */ /* 0x002fce0008000f00 */
.L_x_166:
[----:B-1----:R1:W3:Y:S02]  /*9880*/  SYNCS.PHASECHK.TRANS64.TRYWAIT P0, [R0+URZ+0x70], R2 ;  /* 0x00007002000075a7 */ /* 0x0022e400080011ff */
[----:B---3--:R-:W-:Y:S05]  /*9890*/  @!P0 NANOSLEEP.SYNCS 0x989680 ;  /* 0x009896800000895d */ /* 0x008fea0003900000 */
[----:B------:R-:W3:Y:S02]  /*98a0*/  @!P0 SYNCS.PHASECHK.TRANS64 P0, [R0+URZ+0x70], R2 ;  /* 0x00007002000085a7 */ /* 0x000ee400080010ff */
[----:B---3--:R-:W-:Y:S05]  /*98b0*/  @!P0 BRA `(.L_x_166) ;  /* 0xfffffffc00f08947 */ /* 0x008fea000383ffff */
[----:B------:R-:W-:Y:S05]  /*98c0*/  BRA `(.L_x_167) ;  /* 0xffffffac00f87947 */ /* 0x000fea000383ffff */
.L_x_83:
[----:B--2---:R2:W4:Y:S02]  /*98d0*/  SYNCS.PHASECHK.TRANS64.TRYWAIT P0, [R0+URZ+0x90], R2 ;  /* 0x00009002000075a7 */ /* 0x00452400080011ff */
[----:B----4-:R-:W-:Y:S05]  /*98e0*/  @!P0 NANOSLEEP.SYNCS 0x989680 ;  /* 0x009896800000895d */ /* 0x010fea0003900000 */
[----:B------:R-:W4:Y:S02]  /*98f0*/  @!P0 SYNCS.PHASECHK.TRANS64 P0, [R0+URZ+0x90], R2 ;  /* 0x00009002000085a7 */ /* 0x000f2400080010ff */
[----:B----4-:R-:W-:Y:S05]  /*9900*/  @!P0 BRA `(.L_x_83) ;  /* 0xfffffffc00f08947 */ /* 0x010fea000383ffff */
[----:B------:R-:W-:Y:S05]  /*9910*/  BRA `(.L_x_168) ;  /* 0xffffffb000c47947 */ /* 0x000fea000383ffff */
.L_x_94:
[----:B-1----:R1:W3:Y:S02]  /*9920*/  SYNCS.PHASECHK.TRANS64.TRYWAIT P1, [R2+URZ+0x40], R0 ;  /* 0x00004000020075a7 */ /* 0x0022e400080211ff */
[----:B---3--:R-:W-:Y:S05]  /*9930*/  @!P1 NANOSLEEP.SYNCS 0x989680 ;  /* 0x009896800000995d */ /* 0x008fea0003900000 */
[----:B------:R-:W3:Y:S02]  /*9940*/  @!P1 SYNCS.PHASECHK.TRANS64 P1, [R2+URZ+0x40], R0 ;  /* 0x00004000020095a7 */ /* 0x000ee400080210ff */
[----:B---3--:R-:W-:Y:S05]  /*9950*/  @!P1 BRA `(.L_x_94) ;  /* 0xfffffffc00f09947 */ /* 0x008fea000383ffff */
[----:B------:R-:W-:Y:S05]  /*9960*/  BRA `(.L_x_93) ;  /* 0xffffffbc00dc7947 */ /* 0x000fea000383ffff */
.L_x_96:
[----:B-1----:R1:W2:Y:S02]  /*9970*/  SYNCS.PHASECHK.TRANS64.TRYWAIT P0, [R113+URZ+0xb0], R3 ;  /* 0x0000b003710075a7 */ /* 0x0022a400080011ff */
[----:B--2---:R-:W-:Y:S05]  /*9980*/  @!P0 NANOSLEEP.SYNCS 0x989680 ;  /* 0x009896800000895d */ /* 0x004fea0003900000 */
[----:B------:R-:W2:Y:S02]  /*9990*/  @!P0 SYNCS.PHASECHK.TRANS64 P0, [R113+URZ+0xb0], R3 ;  /* 0x0000b003710085a7 */ /* 0x000ea400080010ff */
[----:B--2---:R-:W-:Y:S05]  /*99a0*/  @!P0 BRA `(.L_x_96) ;  /* 0xfffffffc00f08947 */ /* 0x004fea000383ffff */
[----:B------:R-:W-:Y:S05]  /*99b0*/  BRA `(.L_x_95) ;  /* 0xffffffc000307947 */ /* 0x000fea000383ffff */
.L_x_104:
[----:B--2---:R2:W3:Y:S02]  /*99c0*/  SYNCS.PHASECHK.TRANS64.TRYWAIT P0, [R0+URZ+0x40], R3 ;  /* 0x00004003000075a7 */ /* 0x0044e400080011ff */
[----:B---3--:R-:W-:Y:S05]  /*99d0*/  @!P0 NANOSLEEP.SYNCS 0x989680 ;  /* 0x009896800000895d */ /* 0x008fea0003900000 */
[----:B------:R-:W3:Y:S02]  /*99e0*/  @!P0 SYNCS.PHASECHK.TRANS64 P0, [R0+URZ+0x40], R3 ;  /* 0x00004003000085a7 */ /* 0x000ee400080010ff */
[----:B---3--:R-:W-:Y:S05]  /*99f0*/  @!P0 BRA `(.L_x_104) ;  /* 0xfffffffc00f08947 */ /* 0x008fea000383ffff */
[----:B------:R-:W-:Y:S05]  /*9a00*/  BRA `(.L_x_103) ;  /* 0xffffffcc00207947 */ /* 0x000fea000383ffff */
.L_x_112:
[----:B--2---:R2:W3:Y:S02]  /*9a10*/  SYNCS.PHASECHK.TRANS64.TRYWAIT P0, [R0+URZ+0x40], R4 ;  /* 0x00004004000075a7 */ /* 0x0044e400080011ff */
[----:B---3--:R-:W-:Y:S05]  /*9a20*/  @!P0 NANOSLEEP.SYNCS 0x989680 ;  /* 0x009896800000895d */ /* 0x008fea0003900000 */
[----:B------:R-:W3:Y:S02]  /*9a30*/  @!P0 SYNCS.PHASECHK.TRANS64 P0, [R0+URZ+0x40], R4 ;  /* 0x00004004000085a7 */ /* 0x000ee400080010ff */
[----:B---3--:R-:W-:Y:S05]  /*9a40*/  @!P0 BRA `(.L_x_112) ;  /* 0xfffffffc00f08947 */ /* 0x008fea000383ffff */
[----:B------:R-:W-:Y:S05]  /*9a50*/  BRA `(.L_x_111) ;  /* 0xffffffd800647947 */ /* 0x000fea000383ffff */
.L_x_120:
[----:B--2---:R2:W3:Y:S02]  /*9a60*/  SYNCS.PHASECHK.TRANS64.TRYWAIT P0, [R0+URZ+0x40], R4 ;  /* 0x00004004000075a7 */ /* 0x0044e400080011ff */
[----:B---3--:R-:W-:Y:S05]  /*9a70*/  @!P0 NANOSLEEP.SYNCS 0x989680 ;  /* 0x009896800000895d */ /* 0x008fea0003900000 */
[----:B------:R-:W3:Y:S02]  /*9a80*/  @!P0 SYNCS.PHASECHK.TRANS64 P0, [R0+URZ+0x40], R4 ;  /* 0x00004004000085a7 */ /* 0x000ee400080010ff */
[----:B---3--:R-:W-:Y:S05]  /*9a90*/  @!P0 BRA `(.L_x_120) ;  /* 0xfffffffc00f08947 */ /* 0x008fea000383ffff */
[----:B------:R-:W-:Y:S05]  /*9aa0*/  BRA `(.L_x_119) ;  /* 0xffffffe400b47947 */ /* 0x000fea000383ffff */
        .weak           $__internal_0_$__cuda_sm10x_tcgen05_guardrail_trap_col_being_dealloced_not_returned_by_alloc
        .type           $__internal_0_$__cuda_sm10x_tcgen05_guardrail_trap_col_being_dealloced_not_returned_by_alloc,@function
        .size           $__internal_0_$__cuda_sm10x_tcgen05_guardrail_trap_col_being_dealloced_not_returned_by_alloc,($__internal_1_$__cuda_sm10x_tcgen05_guardrail_trap_phase_invalid_during_alloc - $__internal_0_$__cuda_sm10x_tcgen05_guardrail_trap_col_being_dealloced_not_returned_by_alloc)
$__internal_0_$__cuda_sm10x_tcgen05_guardrail_trap_col_being_dealloced_not_returned_by_alloc:
[----:B------:R-:W-:Y:S05]  /*9ab0*/  BPT.TRAP 0x1 ;  /* 0x000000040000795c */ /* 0x000fea0000300000 */
[----:B------:R-:W-:-:S04]  /*9ac0*/  HFMA2 R3, -RZ, RZ, 0, 0 ;  /* 0x00000000ff037431 */ /* 0x000fc800000001ff */
[----:B------:R-:W-:Y:S05]  /*9ad0*/  RET.REL.NODEC R2 `(_ZN7cutlass13device_kernelINS_4gemm6kernel13GemmUniversalIN4cute5tupleIJiiiiEEENS1_10collective13CollectiveMmaINS1_35MainloopSm100TmaUmmaWarpSpecializedILi4ELi2ELi4ENS5_IJNS4_1CILi1EEESB_SB_EEEEENS5_IJNSA_ILi64EEENSA_ILi256EEESE_EEENS_12float_e4m3_tENS5_IJlSB_lEEESH_SI_NS4_8TiledMMAINS4_8MMA_AtomIJNS4_10MMA_TraitsINS4_19SM100_MMA_F8F6F4_SSEJSH_SH_fSE_SF_NS4_17integral_constantINS4_4UMMA5MajorELSP_0EEESQ_NSN_INSO_7ScaleInELSR_0EEESS_EEEEEENS4_6LayoutISC_NS5_IJNSA_ILi0EEESW_SW_EEEEENS5_IJNS4_10UnderscoreESZ_SZ_EEEEENS4_13SM90_TMA_LOADENS4_14ComposedLayoutINS4_7SwizzleILi2ELi4ELi3EEENS4_18smem_ptr_flag_bitsILi8EEENSV_INS5_IJNSA_ILi8EEESE_EEENS5_IJSE_SB_EEEEEEEvNS4_8identityES12_S1C_vS1D_EENS_8epilogue10collective18CollectiveEpilogueINS1F_23Sm100TmaWarpSpecializedILi4ELi2ELi32ELb0ELb0EEEJSG_NS5_IJNSV_ISE_SB_EES1K_EEESH_SI_SH_SI_NS1F_6fusion15FusionCallbacksIS1J_NS1M_17LinearCombinationISH_fSH_fLNS_15FloatRoundStyleE2EEESG_S1L_JEEENS4_5SM1004TMEM4LOAD26SM100_TMEM_LOAD_16dp32b32xES12_S1C_NS4_39AutoVectorizingCopyWithAssumedAlignmentILi128EEENS4_14SM90_TMA_STOREES1C_S1X_S1X_EEEvvEEEEvNT_6ParamsE) ;  /* 0xffffff6402487950 */ /* 0x000fea0003c3ffff */
        .weak           $__internal_1_$__cuda_sm10x_tcgen05_guardrail_trap_phase_invalid_during_alloc
        .type           $__internal_1_$__cuda_sm10x_tcgen05_guardrail_trap_phase_invalid_during_alloc,@function
        .size           $__internal_1_$__cuda_sm10x_tcgen05_guardrail_trap_phase_invalid_during_alloc,($__internal_2_$__cuda_sm10x_tcgen05_guardrail_trap_unallocated_columns_being_dealloced - $__internal_1_$__cuda_sm10x_tcgen05_guardrail_trap_phase_invalid_during_alloc)
$__internal_1_$__cuda_sm10x_tcgen05_guardrail_trap_phase_invalid_during_alloc:
[----:B------:R-:W-:Y:S05]  /*9ae0*/  BPT.TRAP 0x1 ;  /* 0x000000040000795c */ /* 0x000fea0000300000 */
[----:B------:R-:W-:-:S04]  /*9af0*/  MOV R3, 0x0 ;  /* 0x0000000000037802 */ /* 0x000fc80000000f00 */
[----:B------:R-:W-:Y:S05]  /*9b00*/  RET.REL.NODEC R2 `(_ZN7cutlass13device_kernelINS_4gemm6kernel13GemmUniversalIN4cute5tupleIJiiiiEEENS1_10collective13CollectiveMmaINS1_35MainloopSm100TmaUmmaWarpSpecializedILi4ELi2ELi4ENS5_IJNS4_1CILi1EEESB_SB_EEEEENS5_IJNSA_ILi64EEENSA_ILi256EEESE_EEENS_12float_e4m3_tENS5_IJlSB_lEEESH_SI_NS4_8TiledMMAINS4_8MMA_AtomIJNS4_10MMA_TraitsINS4_19SM100_MMA_F8F6F4_SSEJSH_SH_fSE_SF_NS4_17integral_constantINS4_4UMMA5MajorELSP_0EEESQ_NSN_INSO_7ScaleInELSR_0EEESS_EEEEEENS4_6LayoutISC_NS5_IJNSA_ILi0EEESW_SW_EEEEENS5_IJNS4_10UnderscoreESZ_SZ_EEEEENS4_13SM90_TMA_LOADENS4_14ComposedLayoutINS4_7SwizzleILi2ELi4ELi3EEENS4_18smem_ptr_flag_bitsILi8EEENSV_INS5_IJNSA_ILi8EEESE_EEENS5_IJSE_SB_EEEEEEEvNS4_8identityES12_S1C_vS1D_EENS_8epilogue10collective18CollectiveEpilogueINS1F_23Sm100TmaWarpSpecializedILi4ELi2ELi32ELb0ELb0EEEJSG_NS5_IJNSV_ISE_SB_EES1K_EEESH_SI_SH_SI_NS1F_6fusion15FusionCallbacksIS1J_NS1M_17LinearCombinationISH_fSH_fLNS_15FloatRoundStyleE2EEESG_S1L_JEEENS4_5SM1004TMEM4LOAD26SM100_TMEM_LOAD_16dp32b32xES12_S1C_NS4_39AutoVectorizingCopyWithAssumedAlignmentILi128EEENS4_14SM90_TMA_STOREES1C_S1X_S1X_EEEvvEEEEvNT_6ParamsE) ;  /* 0xffffff64023c7950 */ /* 0x000fea0003c3ffff */
        .weak           $__internal_2_$__cuda_sm10x_tcgen05_guardrail_trap_unallocated_columns_being_dealloced
        .type           $__internal_2_$__cuda_sm10x_tcgen05_guardrail_trap_unallocated_columns_being_dealloced,@function
        .size           $__internal_2_$__cuda_sm10x_tcgen05_guardrail_trap_unallocated_columns_being_dealloced,(.L_x_170 - $__internal_2_$__cuda_sm10x_tcgen05_guardrail_trap_unallocated_columns_being_dealloced)
$__internal_2_$__cuda_sm10x_tcgen05_guardrail_trap_unallocated_columns_being_dealloced:
[----:B------:R-:W-:Y:S05]  /*9b10*/  BPT.TRAP 0x1 ;  /* 0x000000040000795c */ /* 0x000fea0000300000 */
[----:B------:R-:W-:-:S04]  /*9b20*/  HFMA2 R3, -RZ, RZ, 0, 0 ;  /* 0x00000000ff037431 */ /* 0x000fc800000001ff */
[----:B------:R-:W-:Y:S05]  /*9b30*/  RET.REL.NODEC R2 `(_ZN7cutlass13device_kernelINS_4gemm6kernel13GemmUniversalIN4cute5tupleIJiiiiEEENS1_10collective13CollectiveMmaINS1_35MainloopSm100TmaUmmaWarpSpecializedILi4ELi2ELi4ENS5_IJNS4_1CILi1EEESB_SB_EEEEENS5_IJNSA_ILi64EEENSA_ILi256EEESE_EEENS_12float_e4m3_tENS5_IJlSB_lEEESH_SI_NS4_8TiledMMAINS4_8MMA_AtomIJNS4_10MMA_TraitsINS4_19SM100_MMA_F8F6F4_SSEJSH_SH_fSE_SF_NS4_17integral_constantINS4_4UMMA5MajorELSP_0EEESQ_NSN_INSO_7ScaleInELSR_0EEESS_EEEEEENS4_6LayoutISC_NS5_IJNSA_ILi0EEESW_SW_EEEEENS5_IJNS4_10UnderscoreESZ_SZ_EEEEENS4_13SM90_TMA_LOADENS4_14ComposedLayoutINS4_7SwizzleILi2ELi4ELi3EEENS4_18smem_ptr_flag_bitsILi8EEENSV_INS5_IJNSA_ILi8EEESE_EEENS5_IJSE_SB_EEEEEEEvNS4_8identityES12_S1C_vS1D_EENS_8epilogue10collective18CollectiveEpilogueINS1F_23Sm100TmaWarpSpecializedILi4ELi2ELi32ELb0ELb0EEEJSG_NS5_IJNSV_ISE_SB_EES1K_EEESH_SI_SH_SI_NS1F_6fusion15FusionCallbacksIS1J_NS1M_17LinearCombinationISH_fSH_fLNS_15FloatRoundStyleE2EEESG_S1L_JEEENS4_5SM1004TMEM4LOAD26SM100_TMEM_LOAD_16dp32b32xES12_S1C_NS4_39AutoVectorizingCopyWithAssumedAlignmentILi128EEENS4_14SM90_TMA_STOREES1C_S1X_S1X_EEEvvEEEEvNT_6ParamsE) ;  /* 0xffffff6402307950 */ /* 0x000fea0003c3ffff */
.L_x_169:
[----:B------:R-:W-:-:S00]  /*9b40*/  BRA `(.L_x_169) ;  /* 0xfffffffc00fc7947 */ /* 0x000fc0000383ffff */
[----:B------:R-:W-:-:S00]  /*9b50*/  NOP ;  /* 0x0000000000007918 */ /* 0x000fc00000000000 */
        /* <DEDUP_REMOVED lines=10> */
.L_x_170:


//--------------------- .nv.global.init           --------------------------
	.section	.nv.global.init,"aw",@progbits
.nv.global.init:
	.type		$str$27,@object
	.size		$str$27,($str$28 - $str$27)
$str$27:
        /*0000*/ 	.byte	0x28, 0x61, 0x64, 0x64, 0x72, 0x65, 0x73, 0x73, 0x20, 0x26, 0x20, 0x6d, 0x61, 0x73, 0x6b, 0x29
        /*0010*/ 	.byte	0x20, 0x3d, 0x3d, 0x20, 0x30, 0x00
	.type		$str$28,@object
	.size		$str$28,($str$26 - $str$28)
$str$28:
        /*0016*/ 	.byte	0x2f, 0x74, 0x6d, 0x70, 0x2f, 0x63, 0x75, 0x74, 0x6c, 0x61, 0x73, 0x73, 0x5f, 0x73, 0x77, 0x65
        /*0026*/ 	.byte	0x65, 0x70, 0x5f, 0x73, 0x72, 0x63, 0x2f, 0x69, 0x6e, 0x63, 0x6c, 0x75, 0x64, 0x65, 0x2f, 0x63
        /*0036*/ 	.byte	0x75, 0x74, 0x65, 0x2f, 0x70, 0x6f, 0x69, 0x6e, 0x74, 0x65, 0x72, 0x5f, 0x66, 0x6c, 0x61, 0x67
        /*0046*/ 	.byte	0x67, 0x65, 0x64, 0x2e, 0x68, 0x70, 0x70, 0x00
	.type		$str$26,@object
	.size		$str$26,($str$25 - $str$26)
$str$26:
        /*004e*/ 	.byte	0x2f, 0x74, 0x6d, 0x70, 0x2f, 0x63, 0x75, 0x74, 0x6c, 0x61, 0x73, 0x73, 0x5f, 0x73, 0x77, 0x65
        /*005e*/ 	.byte	0x65, 0x70, 0x5f, 0x73, 0x72, 0x63, 0x2f, 0x69, 0x6e, 0x63, 0x6c, 0x75, 0x64, 0x65, 0x2f, 0x63
        /*006e*/ 	.byte	0x75, 0x74, 0x65, 0x2f, 0x61, 0x74, 0x6f, 0x6d, 0x2f, 0x63, 0x6f, 0x70, 0x79, 0x5f, 0x74, 0x72
        /*007e*/ 	.byte	0x61, 0x69, 0x74, 0x73, 0x5f, 0x73, 0x6d, 0x31, 0x30, 0x30, 0x2e, 0x68, 0x70, 0x70, 0x00
	.type		$str$25,@object
	.size		$str$25,(__unnamed_1 - $str$25)
$str$25:
        /*008d*/ 	.byte	0x28, 0x28, 0x75, 0x69, 0x6e, 0x74, 0x33, 0x32, 0x5f, 0x74, 0x28, 0x74, 0x68, 0x72, 0x65, 0x61
        /*009d*/ 	.byte	0x64, 0x49, 0x64, 0x78, 0x2e, 0x78, 0x29, 0x20, 0x2f, 0x20, 0x33, 0x32, 0x29, 0x20, 0x25, 0x20
        /*00ad*/ 	.byte	0x34, 0x29, 0x20, 0x3d, 0x3d, 0x20, 0x28, 0x28, 0x28, 0x74, 0x6d, 0x65, 0x6d, 0x5f, 0x61, 0x64
        /*00bd*/ 	.byte	0x64, 0x72, 0x20, 0x3e, 0x3e, 0x20, 0x31, 0x36, 0x29, 0x20, 0x2f, 0x20, 0x33, 0x32, 0x29, 0x20
        /*00cd*/ 	.byte	0x25, 0x20, 0x34, 0x29, 0x00
	.type		__unnamed_1,@object
	.size		__unnamed_1,(__unnamed_2 - __unnamed_1)
__unnamed_1:
        /*00d2*/ 	.byte	0x61, 0x75, 0x74, 0x6f, 0x20, 0x63, 0x75, 0x74, 0x65, 0x3a, 0x3a, 0x61, 0x73, 0x5f, 0x70, 0x6f
        /* <DEDUP_REMOVED lines=24> */
        /*0262*/ 	.byte	0x3c, 0x34, 0x30, 0x39, 0x36, 0x3e, 0x3e, 0x3e, 0x3e, 0x5d, 0x00
	.type		__unnamed_2,@object
	.size		__unnamed_2,(__unnamed_3 - __unnamed_2)
__unnamed_2:
        /* <DEDUP_REMOVED lines=26> */
	.type		__unnamed_3,@object
	.size		__unnamed_3,(.L_3 - __unnamed_3)
__unnamed_3:
        /* <DEDUP_REMOVED lines=40> */
        /*0688*/ 	.byte	0x74, 0x65, 0x3a, 0x3a, 0x43, 0x3c, 0x30, 0x3e, 0x3e, 0x3e, 0x3e, 0x5d, 0x00
.L_3:


//--------------------- .nv.shared._ZN7cutlass13device_kernelINS_4gemm6kernel13GemmUniversalIN4cute5tupleIJiiiiEEENS1_10collective13CollectiveMmaINS1_35MainloopSm100TmaUmmaWarpSpecializedILi4ELi2ELi4ENS5_IJNS4_1CILi1EEESB_SB_EEEEENS5_IJNSA_ILi64EEENSA_ILi256EEESE_EEENS_12float_e4m3_tENS5_IJlSB_lEEESH_SI_NS4_8TiledMMAINS4_8MMA_AtomIJNS4_10MMA_TraitsINS4_19SM100_MMA_F8F6F4_SSEJSH_SH_fSE_SF_NS4_17integral_constantINS4_4UMMA5MajorELSP_0EEESQ_NSN_INSO_7ScaleInELSR_0EEESS_EEEEEENS4_6LayoutISC_NS5_IJNSA_ILi0EEESW_SW_EEEEENS5_IJNS4_10UnderscoreESZ_SZ_EEEEENS4_13SM90_TMA_LOADENS4_14ComposedLayoutINS4_7SwizzleILi2ELi4ELi3EEENS4_18smem_ptr_flag_bitsILi8EEENSV_INS5_IJNSA_ILi8EEESE_EEENS5_IJSE_SB_EEEEEEEvNS4_8identityES12_S1C_vS1D_EENS_8epilogue10collective18CollectiveEpilogueINS1F_23Sm100TmaWarpSpecializedILi4ELi2ELi32ELb0ELb0EEEJSG_NS5_IJNSV_ISE_SB_EES1K_EEESH_SI_SH_SI_NS1F_6fusion15FusionCallbacksIS1J_NS1M_17LinearCombinationISH_fSH_fLNS_15FloatRoundStyleE2EEESG_S1L_JEEENS4_5SM1004TMEM4LOAD26SM100_TMEM_LOAD_16dp32b32xES12_S1C_NS4_39AutoVectorizingCopyWithAssumedAlignmentILi128EEENS4_14SM90_TMA_STOREES1C_S1X_S1X_EEEvvEEEEvNT_6ParamsE --------------------------
	.section	.nv.shared._ZN7cutlass13device_kernelINS_4gemm6kernel13GemmUniversalIN4cute5tupleIJiiiiEEENS1_10collective13CollectiveMmaINS1_35MainloopSm100TmaUmmaWarpSpecializedILi4ELi2ELi4ENS5_IJNS4_1CILi1EEESB_SB_EEEEENS5_IJNSA_ILi64EEENSA_ILi256EEESE_EEENS_12float_e4m3_tENS5_IJlSB_lEEESH_SI_NS4_8TiledMMAINS4_8MMA_AtomIJNS4_10MMA_TraitsINS4_19SM100_MMA_F8F6F4_SSEJSH_SH_fSE_SF_NS4_17integral_constantINS4_4UMMA5MajorELSP_0EEESQ_NSN_INSO_7ScaleInELSR_0EEESS_EEEEEENS4_6LayoutISC_NS5_IJNSA_ILi0EEESW_SW_EEEEENS5_IJNS4_10UnderscoreESZ_SZ_EEEEENS4_13SM90_TMA_LOADENS4_14ComposedLayoutINS4_7SwizzleILi2ELi4ELi3EEENS4_18smem_ptr_flag_bitsILi8EEENSV_INS5_IJNSA_ILi8EEESE_EEENS5_IJSE_SB_EEEEEEEvNS4_8identityES12_S1C_vS1D_EENS_8epilogue10collective18CollectiveEpilogueINS1F_23Sm100TmaWarpSpecializedILi4ELi2ELi32ELb0ELb0EEEJSG_NS5_IJNSV_ISE_SB_EES1K_EEESH_SI_SH_SI_NS1F_6fusion15FusionCallbacksIS1J_NS1M_17LinearCombinationISH_fSH_fLNS_15FloatRoundStyleE2EEESG_S1L_JEEENS4_5SM1004TMEM4LOAD26SM100_TMEM_LOAD_16dp32b32xES12_S1C_NS4_39AutoVectorizingCopyWithAssumedAlignmentILi128EEENS4_14SM90_TMA_STOREES1C_S1X_S1X_EEEvvEEEEvNT_6ParamsE,"aw",@nobits
	.sectionflags	@""
	.align	16
	.zero		1024


//--------------------- .nv.shared.reserved.0     --------------------------
	.section	.nv.shared.reserved.0,"aw",@nobits
	.weak		__nv_reservedSMEM_offset_0_alias
	.size		__nv_reservedSMEM_offset_0_alias, 0, 64
	.other		__nv_reservedSMEM_offset_0_alias,@"STO_CUDA_RESERVED_SHARED STV_DEFAULT"
__nv_reservedSMEM_offset_0_alias:
	.zero		0
.nv.shared.reserved.0:
	.zero		64
	.weak		__nv_reservedSMEM_tcgen05_partition
	.type		__nv_reservedSMEM_tcgen05_partition,@object
	.size		__nv_reservedSMEM_tcgen05_partition,(.L_0 - __nv_reservedSMEM_tcgen05_partition)
__nv_reservedSMEM_tcgen05_partition:
	.zero		32
.L_0:


//--------------------- .nv.global                --------------------------
	.section	.nv.global,"aw",@nobits
.nv.global:
	.type		_ZN40_INTERNAL_07022d66_4_k_cu_5a41bd79_283834cute1_E,@object
	.size		_ZN40_INTERNAL_07022d66_4_k_cu_5a41bd79_283834cute1_E,(_ZN40_INTERNAL_07022d66_4_k_cu_5a41bd79_283834cuda3std3__45__cpo6cbeginE - _ZN40_INTERNAL_07022d66_4_k_cu_5a41bd79_283834cute1_E)
_ZN40_INTERNAL_07022d66_4_k_cu_5a41bd79_283834cute1_E:
	.zero		1
	.type		_ZN40_INTERNAL_07022d66_4_k_cu_5a41bd79_283834cuda3std3__45__cpo6cbeginE,@object
	.size		_ZN40_INTERNAL_07022d66_4_k_cu_5a41bd79_283834cuda3std3__45__cpo6cbeginE,(_ZN40_INTERNAL_07022d66_4_k_cu_5a41bd79_283834cuda3std3__48in_placeE - _ZN40_INTERNAL_07022d66_4_k_cu_5a41bd79_283834cuda3std3__45__cpo6cbeginE)
_ZN40_INTERNAL_07022d66_4_k_cu_5a41bd79_283834cuda3std3__45__cpo6cbeginE:
	.zero		1
	.type		_ZN40_INTERNAL_07022d66_4_k_cu_5a41bd79_283834cuda3std3__48in_placeE,@object
	.size		_ZN40_INTERNAL_07022d66_4_k_cu_5a41bd79_283834cuda3std3__48in_placeE,(_ZN40_INTERNAL_07022d66_4_k_cu_5a41bd79_283834cuda3std6ranges3__45__cpo9iter_moveE - _ZN40_INTERNAL_07022d66_4_k_cu_5a41bd79_283834cuda3std3__48in_placeE)
_ZN40_INTERNAL_07022d66_4_k_cu_5a41bd79_283834cuda3std3__48in_placeE:
	.zero		1
	.type		_ZN40_INTERNAL_07022d66_4_k_cu_5a41bd79_283834cuda3std6ranges3__45__cpo9iter_moveE,@object
	.size		_ZN40_INTERNAL_07022d66_4_k_cu_5a41bd79_283834cuda3std6ranges3__45__cpo9iter_moveE,(_ZN40_INTERNAL_07022d66_4_k_cu_5a41bd79_283834cuda3std3__45__cpo5beginE - _ZN40_INTERNAL_07022d66_4_k_cu_5a41bd79_283834cuda3std6ranges3__45__cpo9iter_moveE)
_ZN40_INTERNAL_07022d66_4_k_cu_5a41bd79_283834cuda3std6ranges3__45__cpo9iter_moveE:
	.zero		1
	.type		_ZN40_INTERNAL_07022d66_4_k_cu_5a41bd79_283834cuda3std3__45__cpo5beginE,@object
	.size		_ZN40_INTERNAL_07022d66_4_k_cu_5a41bd79_283834cuda3std3__45__cpo5beginE,(_ZN40_INTERNAL_07022d66_4_k_cu_5a41bd79_283834cuda3std3__442_GLOBAL__N__07022d66_4_k_cu_5a41bd79_283836ignoreE - _ZN40_INTERNAL_07022d66_4_k_cu_5a41bd79_283834cuda3std3__45__cpo5beginE)
_ZN40_INTERNAL_07022d66_4_k_cu_5a41bd79_283834cuda3std3__45__cpo5beginE:
	.zero		1
	.type		_ZN40_INTERNAL_07022d66_4_k_cu_5a41bd79_283834cuda3std3__442_GLOBAL__N__07022d66_4_k_cu_5a41bd79_283836ignoreE,@object
	.size		_ZN40_INTERNAL_07022d66_4_k_cu_5a41bd79_283834cuda3std3__442_GLOBAL__N__07022d66_4_k_cu_5a41bd79_283836ignoreE,(_ZN40_INTERNAL_07022d66_4_k_cu_5a41bd79_283834cute7productE - _ZN40_INTERNAL_07022d66_4_k_cu_5a41bd79_283834cuda3std3__442_GLOBAL__N__07022d66_4_k_cu_5a41bd79_283836ignoreE)
_ZN40_INTERNAL_07022d66_4_k_cu_5a41bd79_283834cuda3std3__442_GLOBAL__N__07022d66_4_k_cu_5a41bd79_283836ignoreE:
	.zero		1
	.type		_ZN40_INTERNAL_07022d66_4_k_cu_5a41bd79_283834cute7productE,@object
	.size		_ZN40_INTERNAL_07022d66_4_k_cu_5a41bd79_283834cute7productE,(_ZN40_INTERNAL_07022d66_4_k_cu_5a41bd79_283834cuda3std3__45__cpo3endE - _ZN40_INTERNAL_07022d66_4_k_cu_5a41bd79_283834cute7productE)
_ZN40_INTERNAL_07022d66_4_k_cu_5a41bd79_283834cute7productE:
	.zero		1
	.type		_ZN40_INTERNAL_07022d66_4_k_cu_5a41bd79_283834cuda3std3__45__cpo3endE,@object
	.size		_ZN40_INTERNAL_07022d66_4_k_cu_5a41bd79_283834cuda3std3__45__cpo3endE,(_ZN40_INTERNAL_07022d66_4_k_cu_5a41bd79_283834cuda3std3__419piecewise_constructE - _ZN40_INTERNAL_07022d66_4_k_cu_5a41bd79_283834cuda3std3__45__cpo3endE)
_ZN40_INTERNAL_07022d66_4_k_cu_5a41bd79_283834cuda3std3__45__cpo3endE:
	.zero		1
	.type		_ZN40_INTERNAL_07022d66_4_k_cu_5a41bd79_283834cuda3std3__419piecewise_constructE,@object
	.size		_ZN40_INTERNAL_07022d66_4_k_cu_5a41bd79_283834cuda3std3__419piecewise_constructE,(_ZN40_INTERNAL_07022d66_4_k_cu_5a41bd79_283834cuda3std3__45__cpo4cendE - _ZN40_INTERNAL_07022d66_4_k_cu_5a41bd79_283834cuda3std3__419piecewise_constructE)
_ZN40_INTERNAL_07022d66_4_k_cu_5a41bd79_283834cuda3std3__419piecewise_constructE:
	.zero		1
	.type		_ZN40_INTERNAL_07022d66_4_k_cu_5a41bd79_283834cuda3std3__45__cpo4cendE,@object
	.size		_ZN40_INTERNAL_07022d66_4_k_cu_5a41bd79_283834cuda3std3__45__cpo4cendE,(_ZN40_INTERNAL_07022d66_4_k_cu_5a41bd79_283834cuda3std6ranges3__45__cpo4swapE - _ZN40_INTERNAL_07022d66_4_k_cu_5a41bd79_283834cuda3std3__45__cpo4cendE)
_ZN40_INTERNAL_07022d66_4_k_cu_5a41bd79_283834cuda3std3__45__cpo4cendE:
	.zero		1
	.type		_ZN40_INTERNAL_07022d66_4_k_cu_5a41bd79_283834cuda3std6ranges3__45__cpo4swapE,@object
	.size		_ZN40_INTERNAL_07022d66_4_k_cu_5a41bd79_283834cuda3std6ranges3__45__cpo4swapE,(.L_11 - _ZN40_INTERNAL_07022d66_4_k_cu_5a41bd79_283834cuda3std6ranges3__45__cpo4swapE)
_ZN40_INTERNAL_07022d66_4_k_cu_5a41bd79_283834cuda3std6ranges3__45__cpo4swapE:
	.zero		1
.L_11:


//--------------------- .nv.constant0._ZN7cutlass13device_kernelINS_4gemm6kernel13GemmUniversalIN4cute5tupleIJiiiiEEENS1_10collective13CollectiveMmaINS1_35MainloopSm100TmaUmmaWarpSpecializedILi4ELi2ELi4ENS5_IJNS4_1CILi1EEESB_SB_EEEEENS5_IJNSA_ILi64EEENSA_ILi256EEESE_EEENS_12float_e4m3_tENS5_IJlSB_lEEESH_SI_NS4_8TiledMMAINS4_8MMA_AtomIJNS4_10MMA_TraitsINS4_19SM100_MMA_F8F6F4_SSEJSH_SH_fSE_SF_NS4_17integral_constantINS4_4UMMA5MajorELSP_0EEESQ_NSN_INSO_7ScaleInELSR_0EEESS_EEEEEENS4_6LayoutISC_NS5_IJNSA_ILi0EEESW_SW_EEEEENS5_IJNS4_10UnderscoreESZ_SZ_EEEEENS4_13SM90_TMA_LOADENS4_14ComposedLayoutINS4_7SwizzleILi2ELi4ELi3EEENS4_18smem_ptr_flag_bitsILi8EEENSV_INS5_IJNSA_ILi8EEESE_EEENS5_IJSE_SB_EEEEEEEvNS4_8identityES12_S1C_vS1D_EENS_8epilogue10collective18CollectiveEpilogueINS1F_23Sm100TmaWarpSpecializedILi4ELi2ELi32ELb0ELb0EEEJSG_NS5_IJNSV_ISE_SB_EES1K_EEESH_SI_SH_SI_NS1F_6fusion15FusionCallbacksIS1J_NS1M_17LinearCombinationISH_fSH_fLNS_15FloatRoundStyleE2EEESG_S1L_JEEENS4_5SM1004TMEM4LOAD26SM100_TMEM_LOAD_16dp32b32xES12_S1C_NS4_39AutoVectorizingCopyWithAssumedAlignmentILi128EEENS4_14SM90_TMA_STOREES1C_S1X_S1X_EEEvvEEEEvNT_6ParamsE --------------------------
	.section	.nv.constant0._ZN7cutlass13device_kernelINS_4gemm6kernel13GemmUniversalIN4cute5tupleIJiiiiEEENS1_10collective13CollectiveMmaINS1_35MainloopSm100TmaUmmaWarpSpecializedILi4ELi2ELi4ENS5_IJNS4_1CILi1EEESB_SB_EEEEENS5_IJNSA_ILi64EEENSA_ILi256EEESE_EEENS_12float_e4m3_tENS5_IJlSB_lEEESH_SI_NS4_8TiledMMAINS4_8MMA_AtomIJNS4_10MMA_TraitsINS4_19SM100_MMA_F8F6F4_SSEJSH_SH_fSE_SF_NS4_17integral_constantINS4_4UMMA5MajorELSP_0EEESQ_NSN_INSO_7ScaleInELSR_0EEESS_EEEEEENS4_6LayoutISC_NS5_IJNSA_ILi0EEESW_SW_EEEEENS5_IJNS4_10UnderscoreESZ_SZ_EEEEENS4_13SM90_TMA_LOADENS4_14ComposedLayoutINS4_7SwizzleILi2ELi4ELi3EEENS4_18smem_ptr_flag_bitsILi8EEENSV_INS5_IJNSA_ILi8EEESE_EEENS5_IJSE_SB_EEEEEEEvNS4_8identityES12_S1C_vS1D_EENS_8epilogue10collective18CollectiveEpilogueINS1F_23Sm100TmaWarpSpecializedILi4ELi2ELi32ELb0ELb0EEEJSG_NS5_IJNSV_ISE_SB_EES1K_EEESH_SI_SH_SI_NS1F_6fusion15FusionCallbacksIS1J_NS1M_17LinearCombinationISH_fSH_fLNS_15FloatRoundStyleE2EEESG_S1L_JEEENS4_5SM1004TMEM4LOAD26SM100_TMEM_LOAD_16dp32b32xES12_S1C_NS4_39AutoVectorizingCopyWithAssumedAlignmentILi128EEENS4_14SM90_TMA_STOREES1C_S1X_S1X_EEEvvEEEEvNT_6ParamsE,"a",@progbits
	.sectionflags	@""
	.align	4
.nv.constant0._ZN7cutlass13device_kernelINS_4gemm6kernel13GemmUniversalIN4cute5tupleIJiiiiEEENS1_10collective13CollectiveMmaINS1_35MainloopSm100TmaUmmaWarpSpecializedILi4ELi2ELi4ENS5_IJNS4_1CILi1EEESB_SB_EEEEENS5_IJNSA_ILi64EEENSA_ILi256EEESE_EEENS_12float_e4m3_tENS5_IJlSB_lEEESH_SI_NS4_8TiledMMAINS4_8MMA_AtomIJNS4_10MMA_TraitsINS4_19SM100_MMA_F8F6F4_SSEJSH_SH_fSE_SF_NS4_17integral_constantINS4_4UMMA5MajorELSP_0EEESQ_NSN_INSO_7ScaleInELSR_0EEESS_EEEEEENS4_6LayoutISC_NS5_IJNSA_ILi0EEESW_SW_EEEEENS5_IJNS4_10UnderscoreESZ_SZ_EEEEENS4_13SM90_TMA_LOADENS4_14ComposedLayoutINS4_7SwizzleILi2ELi4ELi3EEENS4_18smem_ptr_flag_bitsILi8EEENSV_INS5_IJNSA_ILi8EEESE_EEENS5_IJSE_SB_EEEEEEEvNS4_8identityES12_S1C_vS1D_EENS_8epilogue10collective18CollectiveEpilogueINS1F_23Sm100TmaWarpSpecializedILi4ELi2ELi32ELb0ELb0EEEJSG_NS5_IJNSV_ISE_SB_EES1K_EEESH_SI_SH_SI_NS1F_6fusion15FusionCallbacksIS1J_NS1M_17LinearCombinationISH_fSH_fLNS_15FloatRoundStyleE2EEESG_S1L_JEEENS4_5SM1004TMEM4LOAD26SM100_TMEM_LOAD_16dp32b32xES12_S1C_NS4_39AutoVectorizingCopyWithAssumedAlignmentILi128EEENS4_14SM90_TMA_STOREES1C_S1X_S1X_EEEvvEEEEvNT_6ParamsE:
	.zero		2944


//--------------------- SYMBOLS --------------------------

	.type		.nv.reservedSmem.offset0,@object
	.size		.nv.reservedSmem.offset0,0x4
	.type		.nv.reservedSmem.cap,@object
	.size		.nv.reservedSmem.cap,0x4
	.type		__assertfail,@function
